//
// Generated by NVIDIA NVVM Compiler
//
// Compiler Build ID: CL-36424714
// Cuda compilation tools, release 13.0, V13.0.88
// Based on NVVM 20.0.0
//

.version 9.0
.target sm_100
.address_size 64

	// .globl	_Z8block_QRiPfPKiS1_
.extern .shared .align 16 .b8 v[];

.visible .entry _Z8block_QRiPfPKiS1_(
	.param .u32 _Z8block_QRiPfPKiS1__param_0,
	.param .u64 .ptr .align 1 _Z8block_QRiPfPKiS1__param_1,
	.param .u64 .ptr .align 1 _Z8block_QRiPfPKiS1__param_2,
	.param .u64 .ptr .align 1 _Z8block_QRiPfPKiS1__param_3
)
{
	.reg .pred 	%p<124>;
	.reg .b16 	%rs<14>;
	.reg .b32 	%r<339>;
	.reg .b32 	%f<596>;
	.reg .b64 	%rd<105>;

	ld.param.u32 	%r146, [_Z8block_QRiPfPKiS1__param_0];
	ld.param.u64 	%rd19, [_Z8block_QRiPfPKiS1__param_1];
	ld.param.u64 	%rd20, [_Z8block_QRiPfPKiS1__param_2];
	ld.param.u64 	%rd21, [_Z8block_QRiPfPKiS1__param_3];
	mov.u32 	%r1, %ctaid.x;
	setp.ge.u32 	%p4, %r1, %r146;
	@%p4 bra 	$L__BB0_137;
	cvta.to.global.u64 	%rd22, %rd21;
	cvta.to.global.u64 	%rd23, %rd20;
	cvta.to.global.u64 	%rd24, %rd19;
	mul.wide.u32 	%rd25, %r1, 4;
	add.s64 	%rd26, %rd22, %rd25;
	ld.global.u32 	%r147, [%rd26];
	mov.u32 	%r148, %ntid.x;
	div.u32 	%r3, %r147, %r148;
	add.s32 	%r4, %r3, 1;
	add.s64 	%rd27, %rd23, %rd25;
	ld.global.u32 	%r149, [%rd27];
	mul.wide.s32 	%rd28, %r149, 4;
	add.s64 	%rd1, %rd24, %rd28;
	mov.u32 	%r5, %tid.x;
	mov.u32 	%r6, %tid.y;
	shl.b32 	%r7, %r147, 3;
	shl.b32 	%r8, %r147, 2;
	mad.lo.s32 	%r9, %r5, %r3, %r5;
	mad.lo.s32 	%r10, %r6, %r3, %r6;
	max.s32 	%r150, %r9, %r10;
	setp.ge.s32 	%p5, %r150, %r147;
	@%p5 bra 	$L__BB0_137;
	setp.lt.s32 	%p6, %r147, 3;
	@%p6 bra 	$L__BB0_93;
	mov.u32 	%r153, v;
	add.s32 	%r11, %r153, %r8;
	add.s32 	%r12, %r11, %r8;
	add.s32 	%r154, %r9, %r4;
	min.s32 	%r13, %r154, %r147;
	add.s32 	%r155, %r10, %r4;
	min.s32 	%r14, %r155, %r147;
	mov.b32 	%r303, 0;
	mov.b16 	%rs12, 0;
	cvt.u16.u32 	%rs8, %r147;
	mov.u16 	%rs13, %rs12;
$L__BB0_4:
	not.b16 	%rs7, %rs12;
	add.s16 	%rs9, %rs7, %rs8;
	cvt.u32.u16 	%r156, %rs9;
	and.b32  	%r23, %r156, 7;
	add.s32 	%r24, %r23, -1;
	not.b16 	%rs10, %rs13;
	add.s16 	%rs11, %rs10, %rs8;
	cvt.u32.u16 	%r157, %rs11;
	and.b32  	%r25, %r157, 15;
	add.s32 	%r26, %r25, -1;
	not.b32 	%r27, %r303;
	add.s32 	%r28, %r147, %r27;
	sub.s32 	%r158, %r147, %r303;
	add.s32 	%r29, %r158, -2;
	div.s32 	%r30, %r303, %r4;
	add.s32 	%r31, %r303, 1;
	div.s32 	%r32, %r31, %r4;
	max.s32 	%r325, %r9, %r31;
	max.s32 	%r34, %r10, %r31;
	setp.eq.s32 	%p7, %r6, %r30;
	setp.ge.s32 	%p8, %r5, %r32;
	setp.gt.s32 	%p9, %r13, %r325;
	and.pred  	%p10, %p8, %p9;
	and.pred  	%p2, %p7, %p10;
	shl.b32 	%r159, %r325, 2;
	mov.u32 	%r160, v;
	add.s32 	%r35, %r160, %r159;
	not.pred 	%p12, %p2;
	@%p12 bra 	$L__BB0_11;
	sub.s32 	%r161, %r13, %r325;
	and.b32  	%r36, %r161, 3;
	setp.eq.s32 	%p13, %r36, 0;
	mov.u32 	%r304, %r325;
	@%p13 bra 	$L__BB0_9;
	mad.lo.s32 	%r37, %r325, %r147, %r303;
	mul.wide.u32 	%rd29, %r37, 4;
	add.s64 	%rd30, %rd1, %rd29;
	ld.global.f32 	%f80, [%rd30];
	st.shared.f32 	[%r35], %f80;
	add.s32 	%r304, %r325, 1;
	setp.eq.s32 	%p14, %r36, 1;
	@%p14 bra 	$L__BB0_9;
	add.s32 	%r39, %r37, %r147;
	mul.wide.u32 	%rd31, %r39, 4;
	add.s64 	%rd32, %rd1, %rd31;
	ld.global.f32 	%f81, [%rd32];
	st.shared.f32 	[%r35+4], %f81;
	add.s32 	%r304, %r325, 2;
	setp.eq.s32 	%p15, %r36, 2;
	@%p15 bra 	$L__BB0_9;
	add.s32 	%r162, %r39, %r147;
	mul.wide.u32 	%rd33, %r162, 4;
	add.s64 	%rd34, %rd1, %rd33;
	ld.global.f32 	%f82, [%rd34];
	st.shared.f32 	[%r35+8], %f82;
	add.s32 	%r304, %r325, 3;
$L__BB0_9:
	not.b32 	%r163, %r325;
	add.s32 	%r164, %r163, %r13;
	setp.lt.u32 	%p16, %r164, 3;
	@%p16 bra 	$L__BB0_11;
$L__BB0_10:
	mad.lo.s32 	%r165, %r304, %r147, %r303;
	mul.wide.u32 	%rd35, %r165, 4;
	add.s64 	%rd36, %rd1, %rd35;
	ld.global.f32 	%f83, [%rd36];
	shl.b32 	%r166, %r304, 2;
	add.s32 	%r168, %r160, %r166;
	st.shared.f32 	[%r168], %f83;
	add.s32 	%r169, %r165, %r147;
	mul.wide.u32 	%rd37, %r169, 4;
	add.s64 	%rd38, %rd1, %rd37;
	ld.global.f32 	%f84, [%rd38];
	st.shared.f32 	[%r168+4], %f84;
	add.s32 	%r170, %r169, %r147;
	mul.wide.u32 	%rd39, %r170, 4;
	add.s64 	%rd40, %rd1, %rd39;
	ld.global.f32 	%f85, [%rd40];
	st.shared.f32 	[%r168+8], %f85;
	add.s32 	%r171, %r170, %r147;
	mul.wide.u32 	%rd41, %r171, 4;
	add.s64 	%rd42, %rd1, %rd41;
	ld.global.f32 	%f86, [%rd42];
	st.shared.f32 	[%r168+12], %f86;
	add.s32 	%r304, %r304, 4;
	setp.lt.s32 	%p17, %r304, %r13;
	@%p17 bra 	$L__BB0_10;
$L__BB0_11:
	bar.sync 	0;
	setp.ge.s32 	%p18, %r31, %r147;
	mov.f32 	%f568, 0f00000000;
	@%p18 bra 	$L__BB0_25;
	setp.lt.u32 	%p19, %r29, 15;
	mov.f32 	%f568, 0f00000000;
	mov.u32 	%r307, %r31;
	@%p19 bra 	$L__BB0_15;
	and.b32  	%r45, %r28, -16;
	mov.f32 	%f568, 0f00000000;
	mov.u32 	%r307, %r31;
$L__BB0_14:
	.pragma "nounroll";
	shl.b32 	%r172, %r307, 2;
	add.s32 	%r174, %r160, %r172;
	ld.shared.f32 	%f91, [%r174];
	fma.rn.f32 	%f92, %f91, %f91, %f568;
	ld.shared.f32 	%f93, [%r174+4];
	fma.rn.f32 	%f94, %f93, %f93, %f92;
	ld.shared.f32 	%f95, [%r174+8];
	fma.rn.f32 	%f96, %f95, %f95, %f94;
	ld.shared.f32 	%f97, [%r174+12];
	fma.rn.f32 	%f98, %f97, %f97, %f96;
	ld.shared.f32 	%f99, [%r174+16];
	fma.rn.f32 	%f100, %f99, %f99, %f98;
	ld.shared.f32 	%f101, [%r174+20];
	fma.rn.f32 	%f102, %f101, %f101, %f100;
	ld.shared.f32 	%f103, [%r174+24];
	fma.rn.f32 	%f104, %f103, %f103, %f102;
	ld.shared.f32 	%f105, [%r174+28];
	fma.rn.f32 	%f106, %f105, %f105, %f104;
	ld.shared.f32 	%f107, [%r174+32];
	fma.rn.f32 	%f108, %f107, %f107, %f106;
	ld.shared.f32 	%f109, [%r174+36];
	fma.rn.f32 	%f110, %f109, %f109, %f108;
	ld.shared.f32 	%f111, [%r174+40];
	fma.rn.f32 	%f112, %f111, %f111, %f110;
	ld.shared.f32 	%f113, [%r174+44];
	fma.rn.f32 	%f114, %f113, %f113, %f112;
	ld.shared.f32 	%f115, [%r174+48];
	fma.rn.f32 	%f116, %f115, %f115, %f114;
	ld.shared.f32 	%f117, [%r174+52];
	fma.rn.f32 	%f118, %f117, %f117, %f116;
	ld.shared.f32 	%f119, [%r174+56];
	fma.rn.f32 	%f120, %f119, %f119, %f118;
	ld.shared.f32 	%f121, [%r174+60];
	fma.rn.f32 	%f568, %f121, %f121, %f120;
	add.s32 	%r307, %r307, 16;
	add.s32 	%r175, %r307, %r27;
	setp.ne.s32 	%p20, %r175, %r45;
	@%p20 bra 	$L__BB0_14;
$L__BB0_15:
	and.b32  	%r176, %r28, 15;
	setp.eq.s32 	%p21, %r176, 0;
	@%p21 bra 	$L__BB0_25;
	setp.lt.u32 	%p22, %r26, 7;
	@%p22 bra 	$L__BB0_18;
	shl.b32 	%r177, %r307, 2;
	add.s32 	%r179, %r160, %r177;
	ld.shared.f32 	%f123, [%r179];
	fma.rn.f32 	%f124, %f123, %f123, %f568;
	ld.shared.f32 	%f125, [%r179+4];
	fma.rn.f32 	%f126, %f125, %f125, %f124;
	ld.shared.f32 	%f127, [%r179+8];
	fma.rn.f32 	%f128, %f127, %f127, %f126;
	ld.shared.f32 	%f129, [%r179+12];
	fma.rn.f32 	%f130, %f129, %f129, %f128;
	ld.shared.f32 	%f131, [%r179+16];
	fma.rn.f32 	%f132, %f131, %f131, %f130;
	ld.shared.f32 	%f133, [%r179+20];
	fma.rn.f32 	%f134, %f133, %f133, %f132;
	ld.shared.f32 	%f135, [%r179+24];
	fma.rn.f32 	%f136, %f135, %f135, %f134;
	ld.shared.f32 	%f137, [%r179+28];
	fma.rn.f32 	%f568, %f137, %f137, %f136;
	add.s32 	%r307, %r307, 8;
$L__BB0_18:
	and.b32  	%r180, %r25, 7;
	setp.eq.s32 	%p23, %r180, 0;
	@%p23 bra 	$L__BB0_25;
	and.b32  	%r51, %r23, 3;
	setp.lt.u32 	%p24, %r24, 3;
	@%p24 bra 	$L__BB0_21;
	shl.b32 	%r181, %r307, 2;
	add.s32 	%r183, %r160, %r181;
	ld.shared.f32 	%f139, [%r183];
	fma.rn.f32 	%f140, %f139, %f139, %f568;
	ld.shared.f32 	%f141, [%r183+4];
	fma.rn.f32 	%f142, %f141, %f141, %f140;
	ld.shared.f32 	%f143, [%r183+8];
	fma.rn.f32 	%f144, %f143, %f143, %f142;
	ld.shared.f32 	%f145, [%r183+12];
	fma.rn.f32 	%f568, %f145, %f145, %f144;
	add.s32 	%r307, %r307, 4;
$L__BB0_21:
	setp.eq.s32 	%p25, %r51, 0;
	@%p25 bra 	$L__BB0_25;
	shl.b32 	%r184, %r307, 2;
	add.s32 	%r54, %r160, %r184;
	ld.shared.f32 	%f146, [%r54];
	fma.rn.f32 	%f568, %f146, %f146, %f568;
	setp.eq.s32 	%p26, %r51, 1;
	@%p26 bra 	$L__BB0_25;
	ld.shared.f32 	%f147, [%r54+4];
	fma.rn.f32 	%f568, %f147, %f147, %f568;
	setp.eq.s32 	%p27, %r51, 2;
	@%p27 bra 	$L__BB0_25;
	ld.shared.f32 	%f148, [%r54+8];
	fma.rn.f32 	%f568, %f148, %f148, %f568;
$L__BB0_25:
	sqrt.rn.f32 	%f15, %f568;
	shl.b32 	%r186, %r303, 2;
	add.s32 	%r55, %r160, %r186;
	ld.shared.f32 	%f149, [%r55+4];
	setp.gt.f32 	%p28, %f149, 0f00000000;
	neg.f32 	%f150, %f15;
	selp.f32 	%f151, %f15, %f150, %p28;
	add.f32 	%f16, %f149, %f151;
	@%p12 bra 	$L__BB0_32;
	sub.s32 	%r188, %r13, %r325;
	and.b32  	%r56, %r188, 3;
	setp.eq.s32 	%p30, %r56, 0;
	mov.u32 	%r310, %r325;
	@%p30 bra 	$L__BB0_30;
	ld.shared.f32 	%f152, [%r35];
	div.rn.f32 	%f153, %f152, %f16;
	st.shared.f32 	[%r35], %f153;
	add.s32 	%r310, %r325, 1;
	setp.eq.s32 	%p31, %r56, 1;
	@%p31 bra 	$L__BB0_30;
	ld.shared.f32 	%f154, [%r35+4];
	div.rn.f32 	%f155, %f154, %f16;
	st.shared.f32 	[%r35+4], %f155;
	add.s32 	%r310, %r325, 2;
	setp.eq.s32 	%p32, %r56, 2;
	@%p32 bra 	$L__BB0_30;
	ld.shared.f32 	%f156, [%r35+8];
	div.rn.f32 	%f157, %f156, %f16;
	st.shared.f32 	[%r35+8], %f157;
	add.s32 	%r310, %r325, 3;
$L__BB0_30:
	sub.s32 	%r189, %r325, %r13;
	setp.gt.u32 	%p33, %r189, -4;
	@%p33 bra 	$L__BB0_32;
$L__BB0_31:
	shl.b32 	%r190, %r310, 2;
	add.s32 	%r192, %r160, %r190;
	ld.shared.f32 	%f158, [%r192];
	div.rn.f32 	%f159, %f158, %f16;
	st.shared.f32 	[%r192], %f159;
	ld.shared.f32 	%f160, [%r192+4];
	div.rn.f32 	%f161, %f160, %f16;
	st.shared.f32 	[%r192+4], %f161;
	ld.shared.f32 	%f162, [%r192+8];
	div.rn.f32 	%f163, %f162, %f16;
	st.shared.f32 	[%r192+8], %f163;
	ld.shared.f32 	%f164, [%r192+12];
	div.rn.f32 	%f165, %f164, %f16;
	st.shared.f32 	[%r192+12], %f165;
	add.s32 	%r310, %r310, 4;
	setp.lt.s32 	%p34, %r310, %r13;
	@%p34 bra 	$L__BB0_31;
$L__BB0_32:
	setp.ne.s32 	%p35, %r6, %r30;
	setp.ne.s32 	%p36, %r5, %r32;
	or.pred  	%p37, %p35, %p36;
	@%p37 bra 	$L__BB0_34;
	mov.b32 	%r193, 1065353216;
	st.shared.u32 	[%r55+4], %r193;
$L__BB0_34:
	bar.sync 	0;
	mov.f32 	%f576, 0f00000000;
	@%p18 bra 	$L__BB0_48;
	setp.lt.u32 	%p39, %r29, 15;
	mov.f32 	%f576, 0f00000000;
	mov.u32 	%r313, %r31;
	@%p39 bra 	$L__BB0_38;
	and.b32  	%r63, %r28, -16;
	mov.f32 	%f576, 0f00000000;
	mov.u32 	%r313, %r31;
$L__BB0_37:
	.pragma "nounroll";
	shl.b32 	%r194, %r313, 2;
	add.s32 	%r196, %r160, %r194;
	ld.shared.f32 	%f170, [%r196];
	fma.rn.f32 	%f171, %f170, %f170, %f576;
	ld.shared.f32 	%f172, [%r196+4];
	fma.rn.f32 	%f173, %f172, %f172, %f171;
	ld.shared.f32 	%f174, [%r196+8];
	fma.rn.f32 	%f175, %f174, %f174, %f173;
	ld.shared.f32 	%f176, [%r196+12];
	fma.rn.f32 	%f177, %f176, %f176, %f175;
	ld.shared.f32 	%f178, [%r196+16];
	fma.rn.f32 	%f179, %f178, %f178, %f177;
	ld.shared.f32 	%f180, [%r196+20];
	fma.rn.f32 	%f181, %f180, %f180, %f179;
	ld.shared.f32 	%f182, [%r196+24];
	fma.rn.f32 	%f183, %f182, %f182, %f181;
	ld.shared.f32 	%f184, [%r196+28];
	fma.rn.f32 	%f185, %f184, %f184, %f183;
	ld.shared.f32 	%f186, [%r196+32];
	fma.rn.f32 	%f187, %f186, %f186, %f185;
	ld.shared.f32 	%f188, [%r196+36];
	fma.rn.f32 	%f189, %f188, %f188, %f187;
	ld.shared.f32 	%f190, [%r196+40];
	fma.rn.f32 	%f191, %f190, %f190, %f189;
	ld.shared.f32 	%f192, [%r196+44];
	fma.rn.f32 	%f193, %f192, %f192, %f191;
	ld.shared.f32 	%f194, [%r196+48];
	fma.rn.f32 	%f195, %f194, %f194, %f193;
	ld.shared.f32 	%f196, [%r196+52];
	fma.rn.f32 	%f197, %f196, %f196, %f195;
	ld.shared.f32 	%f198, [%r196+56];
	fma.rn.f32 	%f199, %f198, %f198, %f197;
	ld.shared.f32 	%f200, [%r196+60];
	fma.rn.f32 	%f576, %f200, %f200, %f199;
	add.s32 	%r313, %r313, 16;
	add.s32 	%r197, %r313, %r27;
	setp.ne.s32 	%p40, %r197, %r63;
	@%p40 bra 	$L__BB0_37;
$L__BB0_38:
	and.b32  	%r198, %r28, 15;
	setp.eq.s32 	%p41, %r198, 0;
	@%p41 bra 	$L__BB0_48;
	setp.lt.u32 	%p42, %r26, 7;
	@%p42 bra 	$L__BB0_41;
	shl.b32 	%r199, %r313, 2;
	add.s32 	%r201, %r160, %r199;
	ld.shared.f32 	%f202, [%r201];
	fma.rn.f32 	%f203, %f202, %f202, %f576;
	ld.shared.f32 	%f204, [%r201+4];
	fma.rn.f32 	%f205, %f204, %f204, %f203;
	ld.shared.f32 	%f206, [%r201+8];
	fma.rn.f32 	%f207, %f206, %f206, %f205;
	ld.shared.f32 	%f208, [%r201+12];
	fma.rn.f32 	%f209, %f208, %f208, %f207;
	ld.shared.f32 	%f210, [%r201+16];
	fma.rn.f32 	%f211, %f210, %f210, %f209;
	ld.shared.f32 	%f212, [%r201+20];
	fma.rn.f32 	%f213, %f212, %f212, %f211;
	ld.shared.f32 	%f214, [%r201+24];
	fma.rn.f32 	%f215, %f214, %f214, %f213;
	ld.shared.f32 	%f216, [%r201+28];
	fma.rn.f32 	%f576, %f216, %f216, %f215;
	add.s32 	%r313, %r313, 8;
$L__BB0_41:
	and.b32  	%r202, %r25, 7;
	setp.eq.s32 	%p43, %r202, 0;
	@%p43 bra 	$L__BB0_48;
	and.b32  	%r69, %r23, 3;
	setp.lt.u32 	%p44, %r24, 3;
	@%p44 bra 	$L__BB0_44;
	shl.b32 	%r203, %r313, 2;
	add.s32 	%r205, %r160, %r203;
	ld.shared.f32 	%f218, [%r205];
	fma.rn.f32 	%f219, %f218, %f218, %f576;
	ld.shared.f32 	%f220, [%r205+4];
	fma.rn.f32 	%f221, %f220, %f220, %f219;
	ld.shared.f32 	%f222, [%r205+8];
	fma.rn.f32 	%f223, %f222, %f222, %f221;
	ld.shared.f32 	%f224, [%r205+12];
	fma.rn.f32 	%f576, %f224, %f224, %f223;
	add.s32 	%r313, %r313, 4;
$L__BB0_44:
	setp.eq.s32 	%p45, %r69, 0;
	@%p45 bra 	$L__BB0_48;
	shl.b32 	%r206, %r313, 2;
	add.s32 	%r72, %r160, %r206;
	ld.shared.f32 	%f225, [%r72];
	fma.rn.f32 	%f576, %f225, %f225, %f576;
	setp.eq.s32 	%p46, %r69, 1;
	@%p46 bra 	$L__BB0_48;
	ld.shared.f32 	%f226, [%r72+4];
	fma.rn.f32 	%f576, %f226, %f226, %f576;
	setp.eq.s32 	%p47, %r69, 2;
	@%p47 bra 	$L__BB0_48;
	ld.shared.f32 	%f227, [%r72+8];
	fma.rn.f32 	%f576, %f227, %f227, %f576;
$L__BB0_48:
	setp.le.s32 	%p48, %r13, %r325;
	and.pred  	%p3, %p7, %p8;
	not.pred 	%p51, %p3;
	or.pred  	%p52, %p51, %p48;
	@%p52 bra 	$L__BB0_58;
	and.b32  	%r73, %r28, 3;
	mov.u32 	%r316, %r325;
$L__BB0_50:
	setp.eq.s32 	%p53, %r73, 0;
	shl.b32 	%r208, %r316, 2;
	add.s32 	%r75, %r11, %r208;
	mov.b32 	%r209, 0;
	st.shared.u32 	[%r75], %r209;
	mul.lo.s32 	%r76, %r316, %r147;
	mov.f32 	%f577, 0f00000000;
	mov.u32 	%r317, %r31;
	@%p53 bra 	$L__BB0_54;
	add.s32 	%r317, %r303, 2;
	setp.eq.s32 	%p54, %r73, 1;
	add.s32 	%r210, %r303, %r76;
	mul.wide.u32 	%rd43, %r210, 4;
	add.s64 	%rd8, %rd1, %rd43;
	ld.global.f32 	%f229, [%rd8+4];
	add.f32 	%f230, %f229, %f229;
	ld.shared.f32 	%f231, [%r55+4];
	mul.f32 	%f232, %f230, %f231;
	div.rn.f32 	%f233, %f232, %f576;
	add.f32 	%f577, %f233, 0f00000000;
	st.shared.f32 	[%r75], %f577;
	@%p54 bra 	$L__BB0_54;
	add.s32 	%r317, %r303, 3;
	setp.eq.s32 	%p55, %r73, 2;
	ld.global.f32 	%f234, [%rd8+8];
	add.f32 	%f235, %f234, %f234;
	ld.shared.f32 	%f236, [%r55+8];
	mul.f32 	%f237, %f235, %f236;
	div.rn.f32 	%f238, %f237, %f576;
	add.f32 	%f577, %f577, %f238;
	st.shared.f32 	[%r75], %f577;
	@%p55 bra 	$L__BB0_54;
	add.s32 	%r317, %r303, 4;
	ld.global.f32 	%f239, [%rd8+12];
	add.f32 	%f240, %f239, %f239;
	ld.shared.f32 	%f241, [%r55+12];
	mul.f32 	%f242, %f240, %f241;
	div.rn.f32 	%f243, %f242, %f576;
	add.f32 	%f577, %f577, %f243;
	st.shared.f32 	[%r75], %f577;
$L__BB0_54:
	setp.lt.u32 	%p56, %r29, 3;
	@%p56 bra 	$L__BB0_57;
	cvt.u64.u32 	%rd46, %r76;
$L__BB0_56:
	add.s32 	%r211, %r317, %r76;
	mul.wide.u32 	%rd44, %r211, 4;
	add.s64 	%rd45, %rd1, %rd44;
	ld.global.f32 	%f244, [%rd45];
	add.f32 	%f245, %f244, %f244;
	shl.b32 	%r212, %r317, 2;
	mov.u32 	%r213, v;
	add.s32 	%r214, %r213, %r212;
	ld.shared.f32 	%f246, [%r214];
	mul.f32 	%f247, %f245, %f246;
	div.rn.f32 	%f248, %f247, %f576;
	add.f32 	%f249, %f577, %f248;
	st.shared.f32 	[%r75], %f249;
	cvt.u64.u32 	%rd47, %r317;
	add.s64 	%rd48, %rd47, %rd46;
	shl.b64 	%rd49, %rd48, 2;
	add.s64 	%rd50, %rd1, %rd49;
	ld.global.f32 	%f250, [%rd50+4];
	add.f32 	%f251, %f250, %f250;
	ld.shared.f32 	%f252, [%r214+4];
	mul.f32 	%f253, %f251, %f252;
	div.rn.f32 	%f254, %f253, %f576;
	add.f32 	%f255, %f249, %f254;
	st.shared.f32 	[%r75], %f255;
	ld.global.f32 	%f256, [%rd50+8];
	add.f32 	%f257, %f256, %f256;
	ld.shared.f32 	%f258, [%r214+8];
	mul.f32 	%f259, %f257, %f258;
	div.rn.f32 	%f260, %f259, %f576;
	add.f32 	%f261, %f255, %f260;
	st.shared.f32 	[%r75], %f261;
	ld.global.f32 	%f262, [%rd50+12];
	add.f32 	%f263, %f262, %f262;
	ld.shared.f32 	%f264, [%r214+12];
	mul.f32 	%f265, %f263, %f264;
	div.rn.f32 	%f266, %f265, %f576;
	add.f32 	%f577, %f261, %f266;
	st.shared.f32 	[%r75], %f577;
	add.s32 	%r317, %r317, 4;
	setp.ne.s32 	%p57, %r317, %r147;
	@%p57 bra 	$L__BB0_56;
$L__BB0_57:
	add.s32 	%r316, %r316, 1;
	setp.lt.s32 	%p58, %r316, %r13;
	@%p58 bra 	$L__BB0_50;
$L__BB0_58:
	bar.sync 	0;
	mov.f32 	%f586, 0f00000000;
	@%p18 bra 	$L__BB0_72;
	setp.lt.u32 	%p60, %r29, 15;
	mov.f32 	%f586, 0f00000000;
	mov.u32 	%r320, %r31;
	@%p60 bra 	$L__BB0_62;
	and.b32  	%r84, %r28, -16;
	mov.f32 	%f586, 0f00000000;
	mov.u32 	%r320, %r31;
$L__BB0_61:
	.pragma "nounroll";
	shl.b32 	%r215, %r320, 2;
	add.s32 	%r216, %r11, %r215;
	ld.shared.f32 	%f271, [%r216];
	mov.u32 	%r217, v;
	add.s32 	%r218, %r217, %r215;
	ld.shared.f32 	%f272, [%r218];
	fma.rn.f32 	%f273, %f271, %f272, %f586;
	ld.shared.f32 	%f274, [%r216+4];
	ld.shared.f32 	%f275, [%r218+4];
	fma.rn.f32 	%f276, %f274, %f275, %f273;
	ld.shared.f32 	%f277, [%r216+8];
	ld.shared.f32 	%f278, [%r218+8];
	fma.rn.f32 	%f279, %f277, %f278, %f276;
	ld.shared.f32 	%f280, [%r216+12];
	ld.shared.f32 	%f281, [%r218+12];
	fma.rn.f32 	%f282, %f280, %f281, %f279;
	ld.shared.f32 	%f283, [%r216+16];
	ld.shared.f32 	%f284, [%r218+16];
	fma.rn.f32 	%f285, %f283, %f284, %f282;
	ld.shared.f32 	%f286, [%r216+20];
	ld.shared.f32 	%f287, [%r218+20];
	fma.rn.f32 	%f288, %f286, %f287, %f285;
	ld.shared.f32 	%f289, [%r216+24];
	ld.shared.f32 	%f290, [%r218+24];
	fma.rn.f32 	%f291, %f289, %f290, %f288;
	ld.shared.f32 	%f292, [%r216+28];
	ld.shared.f32 	%f293, [%r218+28];
	fma.rn.f32 	%f294, %f292, %f293, %f291;
	ld.shared.f32 	%f295, [%r216+32];
	ld.shared.f32 	%f296, [%r218+32];
	fma.rn.f32 	%f297, %f295, %f296, %f294;
	ld.shared.f32 	%f298, [%r216+36];
	ld.shared.f32 	%f299, [%r218+36];
	fma.rn.f32 	%f300, %f298, %f299, %f297;
	ld.shared.f32 	%f301, [%r216+40];
	ld.shared.f32 	%f302, [%r218+40];
	fma.rn.f32 	%f303, %f301, %f302, %f300;
	ld.shared.f32 	%f304, [%r216+44];
	ld.shared.f32 	%f305, [%r218+44];
	fma.rn.f32 	%f306, %f304, %f305, %f303;
	ld.shared.f32 	%f307, [%r216+48];
	ld.shared.f32 	%f308, [%r218+48];
	fma.rn.f32 	%f309, %f307, %f308, %f306;
	ld.shared.f32 	%f310, [%r216+52];
	ld.shared.f32 	%f311, [%r218+52];
	fma.rn.f32 	%f312, %f310, %f311, %f309;
	ld.shared.f32 	%f313, [%r216+56];
	ld.shared.f32 	%f314, [%r218+56];
	fma.rn.f32 	%f315, %f313, %f314, %f312;
	ld.shared.f32 	%f316, [%r216+60];
	ld.shared.f32 	%f317, [%r218+60];
	fma.rn.f32 	%f586, %f316, %f317, %f315;
	add.s32 	%r320, %r320, 16;
	add.s32 	%r219, %r320, %r27;
	setp.ne.s32 	%p61, %r219, %r84;
	@%p61 bra 	$L__BB0_61;
$L__BB0_62:
	and.b32  	%r220, %r28, 15;
	setp.eq.s32 	%p62, %r220, 0;
	@%p62 bra 	$L__BB0_72;
	setp.lt.u32 	%p63, %r26, 7;
	@%p63 bra 	$L__BB0_65;
	shl.b32 	%r221, %r320, 2;
	add.s32 	%r222, %r11, %r221;
	ld.shared.f32 	%f319, [%r222];
	mov.u32 	%r223, v;
	add.s32 	%r224, %r223, %r221;
	ld.shared.f32 	%f320, [%r224];
	fma.rn.f32 	%f321, %f319, %f320, %f586;
	ld.shared.f32 	%f322, [%r222+4];
	ld.shared.f32 	%f323, [%r224+4];
	fma.rn.f32 	%f324, %f322, %f323, %f321;
	ld.shared.f32 	%f325, [%r222+8];
	ld.shared.f32 	%f326, [%r224+8];
	fma.rn.f32 	%f327, %f325, %f326, %f324;
	ld.shared.f32 	%f328, [%r222+12];
	ld.shared.f32 	%f329, [%r224+12];
	fma.rn.f32 	%f330, %f328, %f329, %f327;
	ld.shared.f32 	%f331, [%r222+16];
	ld.shared.f32 	%f332, [%r224+16];
	fma.rn.f32 	%f333, %f331, %f332, %f330;
	ld.shared.f32 	%f334, [%r222+20];
	ld.shared.f32 	%f335, [%r224+20];
	fma.rn.f32 	%f336, %f334, %f335, %f333;
	ld.shared.f32 	%f337, [%r222+24];
	ld.shared.f32 	%f338, [%r224+24];
	fma.rn.f32 	%f339, %f337, %f338, %f336;
	ld.shared.f32 	%f340, [%r222+28];
	ld.shared.f32 	%f341, [%r224+28];
	fma.rn.f32 	%f586, %f340, %f341, %f339;
	add.s32 	%r320, %r320, 8;
$L__BB0_65:
	and.b32  	%r225, %r25, 7;
	setp.eq.s32 	%p64, %r225, 0;
	@%p64 bra 	$L__BB0_72;
	and.b32  	%r90, %r23, 3;
	setp.lt.u32 	%p65, %r24, 3;
	@%p65 bra 	$L__BB0_68;
	shl.b32 	%r226, %r320, 2;
	add.s32 	%r227, %r11, %r226;
	ld.shared.f32 	%f343, [%r227];
	mov.u32 	%r228, v;
	add.s32 	%r229, %r228, %r226;
	ld.shared.f32 	%f344, [%r229];
	fma.rn.f32 	%f345, %f343, %f344, %f586;
	ld.shared.f32 	%f346, [%r227+4];
	ld.shared.f32 	%f347, [%r229+4];
	fma.rn.f32 	%f348, %f346, %f347, %f345;
	ld.shared.f32 	%f349, [%r227+8];
	ld.shared.f32 	%f350, [%r229+8];
	fma.rn.f32 	%f351, %f349, %f350, %f348;
	ld.shared.f32 	%f352, [%r227+12];
	ld.shared.f32 	%f353, [%r229+12];
	fma.rn.f32 	%f586, %f352, %f353, %f351;
	add.s32 	%r320, %r320, 4;
$L__BB0_68:
	setp.eq.s32 	%p66, %r90, 0;
	@%p66 bra 	$L__BB0_72;
	shl.b32 	%r230, %r320, 2;
	add.s32 	%r93, %r11, %r230;
	ld.shared.f32 	%f354, [%r93];
	mov.u32 	%r231, v;
	add.s32 	%r94, %r231, %r230;
	ld.shared.f32 	%f355, [%r94];
	fma.rn.f32 	%f586, %f354, %f355, %f586;
	setp.eq.s32 	%p67, %r90, 1;
	@%p67 bra 	$L__BB0_72;
	ld.shared.f32 	%f356, [%r93+4];
	ld.shared.f32 	%f357, [%r94+4];
	fma.rn.f32 	%f586, %f356, %f357, %f586;
	setp.eq.s32 	%p68, %r90, 2;
	@%p68 bra 	$L__BB0_72;
	ld.shared.f32 	%f358, [%r93+8];
	ld.shared.f32 	%f359, [%r94+8];
	fma.rn.f32 	%f586, %f358, %f359, %f586;
$L__BB0_72:
	bar.sync 	0;
	setp.ge.s32 	%p69, %r31, %r13;
	or.pred  	%p71, %p51, %p69;
	@%p71 bra 	$L__BB0_79;
	not.b32 	%r232, %r303;
	add.s32 	%r233, %r232, %r13;
	and.b32  	%r95, %r233, 3;
	setp.eq.s32 	%p72, %r95, 0;
	mov.u32 	%r323, %r31;
	@%p72 bra 	$L__BB0_77;
	shl.b32 	%r234, %r303, 2;
	add.s32 	%r96, %r11, %r234;
	ld.shared.f32 	%f360, [%r96+4];
	ld.shared.f32 	%f361, [%r55+4];
	mul.f32 	%f362, %f586, %f361;
	div.rn.f32 	%f363, %f362, %f576;
	sub.f32 	%f364, %f360, %f363;
	add.s32 	%r97, %r55, %r7;
	st.shared.f32 	[%r97+4], %f364;
	add.s32 	%r323, %r303, 2;
	setp.eq.s32 	%p73, %r95, 1;
	@%p73 bra 	$L__BB0_77;
	ld.shared.f32 	%f365, [%r96+8];
	ld.shared.f32 	%f366, [%r55+8];
	mul.f32 	%f367, %f586, %f366;
	div.rn.f32 	%f368, %f367, %f576;
	sub.f32 	%f369, %f365, %f368;
	st.shared.f32 	[%r97+8], %f369;
	add.s32 	%r323, %r303, 3;
	setp.eq.s32 	%p74, %r95, 2;
	@%p74 bra 	$L__BB0_77;
	ld.shared.f32 	%f370, [%r96+12];
	ld.shared.f32 	%f371, [%r55+12];
	mul.f32 	%f372, %f586, %f371;
	div.rn.f32 	%f373, %f372, %f576;
	sub.f32 	%f374, %f370, %f373;
	st.shared.f32 	[%r97+12], %f374;
	add.s32 	%r323, %r303, 4;
$L__BB0_77:
	sub.s32 	%r235, %r13, %r303;
	add.s32 	%r236, %r235, -2;
	setp.lt.u32 	%p75, %r236, 3;
	@%p75 bra 	$L__BB0_79;
$L__BB0_78:
	shl.b32 	%r237, %r323, 2;
	add.s32 	%r238, %r11, %r237;
	ld.shared.f32 	%f375, [%r238];
	mov.u32 	%r239, v;
	add.s32 	%r240, %r239, %r237;
	ld.shared.f32 	%f376, [%r240];
	mul.f32 	%f377, %f586, %f376;
	div.rn.f32 	%f378, %f377, %f576;
	sub.f32 	%f379, %f375, %f378;
	add.s32 	%r241, %r240, %r7;
	st.shared.f32 	[%r241], %f379;
	ld.shared.f32 	%f380, [%r238+4];
	ld.shared.f32 	%f381, [%r240+4];
	mul.f32 	%f382, %f586, %f381;
	div.rn.f32 	%f383, %f382, %f576;
	sub.f32 	%f384, %f380, %f383;
	st.shared.f32 	[%r241+4], %f384;
	ld.shared.f32 	%f385, [%r238+8];
	ld.shared.f32 	%f386, [%r240+8];
	mul.f32 	%f387, %f586, %f386;
	div.rn.f32 	%f388, %f387, %f576;
	sub.f32 	%f389, %f385, %f388;
	st.shared.f32 	[%r241+8], %f389;
	ld.shared.f32 	%f390, [%r238+12];
	ld.shared.f32 	%f391, [%r240+12];
	mul.f32 	%f392, %f586, %f391;
	div.rn.f32 	%f393, %f392, %f576;
	sub.f32 	%f394, %f390, %f393;
	st.shared.f32 	[%r241+12], %f394;
	add.s32 	%r323, %r323, 4;
	setp.ne.s32 	%p76, %r323, %r13;
	@%p76 bra 	$L__BB0_78;
$L__BB0_79:
	setp.le.s32 	%p77, %r13, %r325;
	bar.sync 	0;
	min.s32 	%r242, %r5, %r6;
	setp.lt.s32 	%p78, %r242, %r32;
	or.pred  	%p79, %p78, %p77;
	@%p79 bra 	$L__BB0_90;
	sub.s32 	%r243, %r14, %r34;
	and.b32  	%r104, %r243, 3;
	shl.b32 	%r244, %r34, 2;
	add.s32 	%r105, %r12, %r244;
	mov.u32 	%r245, v;
	add.s32 	%r106, %r245, %r244;
	add.s32 	%r107, %r34, 1;
	add.s32 	%r108, %r34, 2;
	add.s32 	%r109, %r34, 3;
	sub.s32 	%r110, %r34, %r14;
$L__BB0_81:
	setp.ge.s32 	%p80, %r34, %r14;
	@%p80 bra 	$L__BB0_89;
	setp.eq.s32 	%p81, %r104, 0;
	mul.lo.s32 	%r112, %r325, %r147;
	shl.b32 	%r246, %r325, 2;
	mov.u32 	%r247, v;
	add.s32 	%r248, %r247, %r246;
	ld.shared.f32 	%f51, [%r248];
	add.s32 	%r249, %r248, %r7;
	ld.shared.f32 	%f52, [%r249];
	mov.u32 	%r326, %r34;
	@%p81 bra 	$L__BB0_86;
	setp.eq.s32 	%p82, %r104, 1;
	add.s32 	%r250, %r34, %r112;
	mul.wide.u32 	%rd51, %r250, 4;
	add.s64 	%rd9, %rd1, %rd51;
	ld.global.f32 	%f395, [%rd9];
	ld.shared.f32 	%f396, [%r105];
	mul.f32 	%f397, %f51, %f396;
	sub.f32 	%f398, %f395, %f397;
	ld.shared.f32 	%f399, [%r106];
	mul.f32 	%f400, %f52, %f399;
	sub.f32 	%f401, %f398, %f400;
	st.global.f32 	[%rd9], %f401;
	mov.u32 	%r326, %r107;
	@%p82 bra 	$L__BB0_86;
	setp.eq.s32 	%p83, %r104, 2;
	ld.global.f32 	%f402, [%rd9+4];
	ld.shared.f32 	%f403, [%r105+4];
	mul.f32 	%f404, %f51, %f403;
	sub.f32 	%f405, %f402, %f404;
	ld.shared.f32 	%f406, [%r106+4];
	mul.f32 	%f407, %f52, %f406;
	sub.f32 	%f408, %f405, %f407;
	st.global.f32 	[%rd9+4], %f408;
	mov.u32 	%r326, %r108;
	@%p83 bra 	$L__BB0_86;
	ld.global.f32 	%f409, [%rd9+8];
	ld.shared.f32 	%f410, [%r105+8];
	mul.f32 	%f411, %f51, %f410;
	sub.f32 	%f412, %f409, %f411;
	ld.shared.f32 	%f413, [%r106+8];
	mul.f32 	%f414, %f52, %f413;
	sub.f32 	%f415, %f412, %f414;
	st.global.f32 	[%rd9+8], %f415;
	mov.u32 	%r326, %r109;
$L__BB0_86:
	setp.gt.u32 	%p84, %r110, -4;
	@%p84 bra 	$L__BB0_89;
	cvt.u64.u32 	%rd54, %r112;
$L__BB0_88:
	add.s32 	%r251, %r326, %r112;
	mul.wide.u32 	%rd52, %r251, 4;
	add.s64 	%rd53, %rd1, %rd52;
	ld.global.f32 	%f416, [%rd53];
	shl.b32 	%r252, %r326, 2;
	add.s32 	%r253, %r12, %r252;
	ld.shared.f32 	%f417, [%r253];
	mul.f32 	%f418, %f51, %f417;
	sub.f32 	%f419, %f416, %f418;
	mov.u32 	%r254, v;
	add.s32 	%r255, %r254, %r252;
	ld.shared.f32 	%f420, [%r255];
	mul.f32 	%f421, %f52, %f420;
	sub.f32 	%f422, %f419, %f421;
	st.global.f32 	[%rd53], %f422;
	cvt.u64.u32 	%rd55, %r326;
	add.s64 	%rd56, %rd55, %rd54;
	shl.b64 	%rd57, %rd56, 2;
	add.s64 	%rd58, %rd1, %rd57;
	ld.global.f32 	%f423, [%rd58+4];
	ld.shared.f32 	%f424, [%r253+4];
	mul.f32 	%f425, %f51, %f424;
	sub.f32 	%f426, %f423, %f425;
	ld.shared.f32 	%f427, [%r255+4];
	mul.f32 	%f428, %f52, %f427;
	sub.f32 	%f429, %f426, %f428;
	st.global.f32 	[%rd58+4], %f429;
	ld.global.f32 	%f430, [%rd58+8];
	ld.shared.f32 	%f431, [%r253+8];
	mul.f32 	%f432, %f51, %f431;
	sub.f32 	%f433, %f430, %f432;
	ld.shared.f32 	%f434, [%r255+8];
	mul.f32 	%f435, %f52, %f434;
	sub.f32 	%f436, %f433, %f435;
	st.global.f32 	[%rd58+8], %f436;
	ld.global.f32 	%f437, [%rd58+12];
	ld.shared.f32 	%f438, [%r253+12];
	mul.f32 	%f439, %f51, %f438;
	sub.f32 	%f440, %f437, %f439;
	ld.shared.f32 	%f441, [%r255+12];
	mul.f32 	%f442, %f52, %f441;
	sub.f32 	%f443, %f440, %f442;
	st.global.f32 	[%rd58+12], %f443;
	add.s32 	%r326, %r326, 4;
	setp.lt.s32 	%p85, %r326, %r14;
	@%p85 bra 	$L__BB0_88;
$L__BB0_89:
	add.s32 	%r325, %r325, 1;
	setp.lt.s32 	%p86, %r325, %r13;
	@%p86 bra 	$L__BB0_81;
$L__BB0_90:
	setp.ne.s32 	%p87, %r6, %r30;
	setp.ne.s32 	%p88, %r5, %r30;
	or.pred  	%p89, %p87, %p88;
	@%p89 bra 	$L__BB0_92;
	mad.lo.s32 	%r256, %r31, %r147, %r303;
	mul.wide.u32 	%rd59, %r256, 4;
	add.s64 	%rd60, %rd1, %rd59;
	st.global.f32 	[%rd60], %f15;
	mad.lo.s32 	%r257, %r303, %r147, %r31;
	mul.wide.s32 	%rd61, %r257, 4;
	add.s64 	%rd62, %rd1, %rd61;
	st.global.f32 	[%rd62], %f15;
$L__BB0_92:
	bar.sync 	0;
	add.s32 	%r258, %r147, -2;
	setp.eq.s32 	%p90, %r31, %r258;
	add.s16 	%rs13, %rs13, 1;
	add.s16 	%rs12, %rs12, 1;
	mov.u32 	%r303, %r31;
	@%p90 bra 	$L__BB0_93;
	bra.uni 	$L__BB0_4;
$L__BB0_93:
	setp.lt.s32 	%p91, %r147, 1;
	@%p91 bra 	$L__BB0_137;
	setp.ne.s32 	%p92, %r5, %r6;
	add.s32 	%r259, %r9, %r4;
	setp.gt.u32 	%p93, %r3, 2147483646;
	add.s32 	%r15, %r147, -1;
	setp.ge.s32 	%p94, %r9, %r15;
	min.s32 	%r16, %r259, %r15;
	or.b32  	%r17, %r5, %r6;
	add.s32 	%r18, %r9, 1;
	or.pred  	%p95, %p93, %p92;
	or.pred  	%p1, %p95, %p94;
	max.s32 	%r260, %r16, %r18;
	sub.s32 	%r261, %r260, %r9;
	and.b32  	%r19, %r261, 3;
	mul.lo.s32 	%r262, %r9, %r147;
	add.s32 	%r263, %r262, %r9;
	mul.wide.s32 	%rd63, %r263, 4;
	add.s64 	%rd2, %rd1, %rd63;
	mul.wide.u32 	%rd3, %r147, 4;
	add.s64 	%rd4, %rd2, %rd3;
	add.s64 	%rd5, %rd4, 4;
	shl.b32 	%r20, %r147, 1;
	add.s32 	%r264, %r262, %r20;
	cvt.s64.s32 	%rd64, %r264;
	cvt.s64.s32 	%rd65, %r9;
	add.s64 	%rd66, %rd64, %rd65;
	shl.b64 	%rd67, %rd66, 2;
	add.s64 	%rd68, %rd67, %rd1;
	add.s64 	%rd6, %rd68, 4;
	add.s32 	%r265, %r264, %r147;
	cvt.s64.s32 	%rd69, %r265;
	add.s64 	%rd70, %rd69, %rd65;
	shl.b64 	%rd71, %rd70, 2;
	add.s64 	%rd72, %rd71, %rd1;
	add.s64 	%rd7, %rd72, 4;
	sub.s32 	%r21, %r9, %r260;
$L__BB0_95:
	@%p1 bra 	$L__BB0_116;
	setp.eq.s32 	%p96, %r19, 0;
	mov.u32 	%r328, %r9;
	@%p96 bra 	$L__BB0_105;
	ld.global.f32 	%f444, [%rd2+4];
	abs.f32 	%f445, %f444;
	ld.global.f32 	%f446, [%rd2];
	abs.f32 	%f447, %f446;
	ld.global.f32 	%f448, [%rd5];
	abs.f32 	%f449, %f448;
	add.f32 	%f450, %f447, %f449;
	mul.f32 	%f451, %f450, 0f2EDBE6FF;
	setp.gtu.f32 	%p97, %f445, %f451;
	@%p97 bra 	$L__BB0_99;
	mov.b32 	%r266, 0;
	st.global.u32 	[%rd2+4], %r266;
	st.global.u32 	[%rd4], %r266;
$L__BB0_99:
	setp.eq.s32 	%p98, %r19, 1;
	mov.u32 	%r328, %r18;
	@%p98 bra 	$L__BB0_105;
	ld.global.f32 	%f452, [%rd4+8];
	abs.f32 	%f453, %f452;
	ld.global.f32 	%f454, [%rd4+4];
	abs.f32 	%f455, %f454;
	add.s64 	%rd10, %rd5, %rd3;
	ld.global.f32 	%f456, [%rd10+4];
	abs.f32 	%f457, %f456;
	add.f32 	%f458, %f455, %f457;
	mul.f32 	%f459, %f458, 0f2EDBE6FF;
	setp.gtu.f32 	%p99, %f453, %f459;
	@%p99 bra 	$L__BB0_102;
	mov.b32 	%r267, 0;
	st.global.u32 	[%rd4+8], %r267;
	st.global.u32 	[%rd10], %r267;
$L__BB0_102:
	add.s32 	%r328, %r9, 2;
	setp.eq.s32 	%p100, %r19, 2;
	@%p100 bra 	$L__BB0_105;
	add.s32 	%r328, %r9, 3;
	ld.global.f32 	%f460, [%rd6+8];
	abs.f32 	%f461, %f460;
	ld.global.f32 	%f462, [%rd6+4];
	abs.f32 	%f463, %f462;
	ld.global.f32 	%f464, [%rd7+8];
	abs.f32 	%f465, %f464;
	add.f32 	%f466, %f463, %f465;
	mul.f32 	%f467, %f466, 0f2EDBE6FF;
	setp.gtu.f32 	%p101, %f461, %f467;
	@%p101 bra 	$L__BB0_105;
	mov.b32 	%r268, 0;
	st.global.u32 	[%rd6+8], %r268;
	st.global.u32 	[%rd7+4], %r268;
$L__BB0_105:
	setp.gt.u32 	%p102, %r21, -4;
	@%p102 bra 	$L__BB0_116;
	mad.lo.s32 	%r332, %r328, %r147, %r328;
	add.s32 	%r269, %r328, 3;
	mul.lo.s32 	%r331, %r147, %r269;
	add.s32 	%r270, %r328, 4;
	mul.lo.s32 	%r330, %r147, %r270;
	add.s32 	%r271, %r328, 2;
	mul.lo.s32 	%r329, %r147, %r271;
$L__BB0_107:
	mul.wide.s32 	%rd73, %r332, 4;
	add.s64 	%rd11, %rd1, %rd73;
	ld.global.f32 	%f468, [%rd11+4];
	abs.f32 	%f469, %f468;
	ld.global.f32 	%f470, [%rd11];
	abs.f32 	%f471, %f470;
	add.s64 	%rd12, %rd11, %rd3;
	ld.global.f32 	%f587, [%rd12+4];
	abs.f32 	%f472, %f587;
	add.f32 	%f473, %f471, %f472;
	mul.f32 	%f474, %f473, 0f2EDBE6FF;
	setp.gtu.f32 	%p103, %f469, %f474;
	@%p103 bra 	$L__BB0_109;
	mov.b32 	%r272, 0;
	st.global.u32 	[%rd11+4], %r272;
	st.global.u32 	[%rd12], %r272;
	ld.global.f32 	%f587, [%rd12+4];
$L__BB0_109:
	ld.global.f32 	%f475, [%rd12+8];
	abs.f32 	%f476, %f475;
	abs.f32 	%f477, %f587;
	cvt.s64.s32 	%rd74, %r329;
	cvt.s64.s32 	%rd13, %r328;
	add.s64 	%rd75, %rd74, %rd13;
	shl.b64 	%rd76, %rd75, 2;
	add.s64 	%rd77, %rd76, %rd1;
	add.s64 	%rd14, %rd77, 4;
	ld.global.f32 	%f588, [%rd77+8];
	abs.f32 	%f478, %f588;
	add.f32 	%f479, %f477, %f478;
	mul.f32 	%f480, %f479, 0f2EDBE6FF;
	setp.gtu.f32 	%p104, %f476, %f480;
	@%p104 bra 	$L__BB0_111;
	mov.b32 	%r273, 0;
	st.global.u32 	[%rd12+8], %r273;
	st.global.u32 	[%rd14], %r273;
	ld.global.f32 	%f588, [%rd14+4];
$L__BB0_111:
	ld.global.f32 	%f481, [%rd14+8];
	abs.f32 	%f482, %f481;
	abs.f32 	%f483, %f588;
	cvt.s64.s32 	%rd78, %r331;
	add.s64 	%rd79, %rd78, %rd13;
	shl.b64 	%rd80, %rd79, 2;
	add.s64 	%rd81, %rd80, %rd1;
	add.s64 	%rd15, %rd81, 4;
	ld.global.f32 	%f589, [%rd81+12];
	abs.f32 	%f484, %f589;
	add.f32 	%f485, %f483, %f484;
	mul.f32 	%f486, %f485, 0f2EDBE6FF;
	setp.gtu.f32 	%p105, %f482, %f486;
	@%p105 bra 	$L__BB0_113;
	mov.b32 	%r274, 0;
	st.global.u32 	[%rd14+8], %r274;
	st.global.u32 	[%rd15+4], %r274;
	ld.global.f32 	%f589, [%rd15+8];
$L__BB0_113:
	ld.global.f32 	%f487, [%rd15+12];
	abs.f32 	%f488, %f487;
	abs.f32 	%f489, %f589;
	add.s32 	%r328, %r328, 4;
	cvt.s64.s32 	%rd82, %r330;
	add.s64 	%rd83, %rd82, %rd13;
	shl.b64 	%rd84, %rd83, 2;
	add.s64 	%rd85, %rd84, %rd1;
	add.s64 	%rd16, %rd85, 4;
	ld.global.f32 	%f490, [%rd85+16];
	abs.f32 	%f491, %f490;
	add.f32 	%f492, %f489, %f491;
	mul.f32 	%f493, %f492, 0f2EDBE6FF;
	setp.gtu.f32 	%p106, %f488, %f493;
	@%p106 bra 	$L__BB0_115;
	mov.b32 	%r275, 0;
	st.global.u32 	[%rd15+12], %r275;
	st.global.u32 	[%rd16+8], %r275;
$L__BB0_115:
	add.s32 	%r276, %r8, %r332;
	add.s32 	%r332, %r276, 4;
	add.s32 	%r331, %r331, %r8;
	add.s32 	%r330, %r330, %r8;
	add.s32 	%r329, %r329, %r8;
	setp.lt.s32 	%p107, %r328, %r16;
	@%p107 bra 	$L__BB0_107;
$L__BB0_116:
	bar.sync 	0;
	mov.u32 	%r334, %r15;
$L__BB0_117:
	mul.lo.s32 	%r277, %r334, %r147;
	add.s32 	%r278, %r277, %r334;
	mul.wide.s32 	%rd86, %r278, 4;
	add.s64 	%rd87, %rd1, %rd86;
	ld.global.f32 	%f494, [%rd87+-4];
	abs.f32 	%f495, %f494;
	ld.global.f32 	%f496, [%rd87];
	abs.f32 	%f497, %f496;
	add.s32 	%r135, %r334, -1;
	sub.s32 	%r279, %r277, %r147;
	add.s32 	%r280, %r135, %r279;
	mul.wide.s32 	%rd88, %r280, 4;
	add.s64 	%rd89, %rd1, %rd88;
	ld.global.f32 	%f498, [%rd89];
	abs.f32 	%f499, %f498;
	add.f32 	%f500, %f497, %f499;
	mul.f32 	%f501, %f500, 0f2EDBE6FF;
	setp.geu.f32 	%p108, %f495, %f501;
	mov.u32 	%r335, %r334;
	@%p108 bra 	$L__BB0_119;
	setp.ne.s32 	%p109, %r135, 0;
	mov.b32 	%r335, 0;
	mov.u32 	%r334, %r135;
	@%p109 bra 	$L__BB0_117;
$L__BB0_119:
	mov.u32 	%r336, %r335;
$L__BB0_120:
	mul.lo.s32 	%r282, %r336, %r147;
	add.s32 	%r283, %r282, %r336;
	mul.wide.s32 	%rd90, %r283, 4;
	add.s64 	%rd91, %rd1, %rd90;
	ld.global.f32 	%f502, [%rd91+-4];
	abs.f32 	%f503, %f502;
	ld.global.f32 	%f504, [%rd91];
	abs.f32 	%f505, %f504;
	add.s32 	%r138, %r336, -1;
	sub.s32 	%r284, %r282, %r147;
	add.s32 	%r285, %r138, %r284;
	mul.wide.s32 	%rd92, %r285, 4;
	add.s64 	%rd93, %rd1, %rd92;
	ld.global.f32 	%f506, [%rd93];
	abs.f32 	%f507, %f506;
	add.f32 	%f508, %f505, %f507;
	mul.f32 	%f509, %f508, 0f2EDBE6FF;
	setp.leu.f32 	%p110, %f503, %f509;
	mov.u32 	%r337, %r336;
	@%p110 bra 	$L__BB0_122;
	setp.ne.s32 	%p111, %r138, 0;
	mov.b32 	%r337, 0;
	mov.u32 	%r336, %r138;
	@%p111 bra 	$L__BB0_120;
$L__BB0_122:
	setp.ne.s32 	%p112, %r17, 0;
	setp.lt.s32 	%p113, %r335, 1;
	or.pred  	%p114, %p112, %p113;
	@%p114 bra 	$L__BB0_136;
	sub.s32 	%r287, %r147, %r335;
	add.s32 	%r288, %r287, %r337;
	sub.s32 	%r289, %r147, %r288;
	add.s32 	%r140, %r289, 1;
	add.s32 	%r290, %r140, %r337;
	add.s32 	%r291, %r290, -1;
	mul.lo.s32 	%r292, %r291, %r147;
	add.s32 	%r293, %r291, %r292;
	mul.wide.s32 	%rd94, %r293, 4;
	add.s64 	%rd95, %rd1, %rd94;
	ld.global.f32 	%f510, [%rd95];
	sub.s32 	%r294, %r292, %r147;
	add.s32 	%r295, %r290, %r294;
	mul.wide.s32 	%rd96, %r295, 4;
	add.s64 	%rd97, %rd1, %rd96;
	ld.global.f32 	%f511, [%rd97+-8];
	ld.global.f32 	%f512, [%rd97+-4];
	sub.f32 	%f513, %f511, %f510;
	mul.f32 	%f514, %f513, 0f3F000000;
	mul.f32 	%f515, %f512, %f512;
	setp.gt.f32 	%p115, %f514, 0f00000000;
	fma.rn.f32 	%f516, %f514, %f514, %f515;
	sqrt.rn.f32 	%f517, %f516;
	neg.f32 	%f518, %f517;
	selp.f32 	%f519, %f517, %f518, %p115;
	add.f32 	%f520, %f514, %f519;
	div.rn.f32 	%f521, %f515, %f520;
	sub.f32 	%f62, %f510, %f521;
	setp.lt.s32 	%p116, %r140, 2;
	@%p116 bra 	$L__BB0_136;
	mad.lo.s32 	%r297, %r337, %r147, %r337;
	mul.wide.s32 	%rd98, %r297, 4;
	add.s64 	%rd99, %rd1, %rd98;
	ld.global.f32 	%f522, [%rd99];
	ld.global.f32 	%f595, [%rd99+4];
	add.s32 	%r141, %r140, -2;
	sub.f32 	%f594, %f522, %f62;
	mov.b32 	%r338, 0;
$L__BB0_125:
	setp.eq.f32 	%p117, %f595, 0f00000000;
	mov.f32 	%f593, 0f00000000;
	mov.f32 	%f592, 0f3F800000;
	@%p117 bra 	$L__BB0_129;
	abs.f32 	%f525, %f595;
	abs.f32 	%f526, %f594;
	setp.leu.f32 	%p118, %f525, %f526;
	@%p118 bra 	$L__BB0_128;
	neg.f32 	%f531, %f594;
	div.rn.f32 	%f532, %f531, %f595;
	fma.rn.f32 	%f533, %f532, %f532, 0f3F800000;
	sqrt.rn.f32 	%f534, %f533;
	rcp.rn.f32 	%f593, %f534;
	mul.f32 	%f592, %f532, %f593;
	bra.uni 	$L__BB0_129;
$L__BB0_128:
	neg.f32 	%f527, %f595;
	div.rn.f32 	%f528, %f527, %f594;
	fma.rn.f32 	%f529, %f528, %f528, 0f3F800000;
	sqrt.rn.f32 	%f530, %f529;
	rcp.rn.f32 	%f592, %f530;
	mul.f32 	%f593, %f528, %f592;
$L__BB0_129:
	add.s32 	%r143, %r338, %r337;
	mul.lo.s32 	%r144, %r143, %r147;
	add.s32 	%r298, %r143, %r144;
	mul.wide.s32 	%rd100, %r298, 4;
	add.s64 	%rd17, %rd1, %rd100;
	ld.global.f32 	%f73, [%rd17];
	ld.global.f32 	%f74, [%rd17+4];
	add.s64 	%rd18, %rd17, %rd3;
	ld.global.f32 	%f75, [%rd18+4];
	setp.ge.s32 	%p119, %r338, %r141;
	@%p119 bra 	$L__BB0_131;
	neg.f32 	%f535, %f593;
	ld.global.f32 	%f536, [%rd18+8];
	mul.f32 	%f537, %f536, %f535;
	st.global.f32 	[%rd17+8], %f537;
	ld.global.f32 	%f538, [%rd18+8];
	mul.f32 	%f539, %f592, %f538;
	st.global.f32 	[%rd18+8], %f539;
	add.s64 	%rd101, %rd18, %rd3;
	st.global.f32 	[%rd101+4], %f539;
	ld.global.f32 	%f540, [%rd17+8];
	st.global.f32 	[%rd101], %f540;
$L__BB0_131:
	setp.eq.s32 	%p120, %r338, 0;
	@%p120 bra 	$L__BB0_133;
	add.s32 	%r299, %r144, %r147;
	sub.s32 	%r300, %r299, %r20;
	add.s32 	%r301, %r143, %r300;
	mul.wide.s32 	%rd102, %r301, 4;
	add.s64 	%rd103, %rd1, %rd102;
	ld.global.f32 	%f541, [%rd103];
	mul.f32 	%f542, %f592, %f541;
	ld.global.f32 	%f543, [%rd103+4];
	mul.f32 	%f544, %f593, %f543;
	sub.f32 	%f545, %f542, %f544;
	st.global.f32 	[%rd103], %f545;
	mov.b32 	%r302, 0;
	st.global.u32 	[%rd103+4], %r302;
	st.global.u32 	[%rd18+-4], %r302;
$L__BB0_133:
	mul.f32 	%f546, %f592, %f592;
	mul.f32 	%f547, %f546, %f73;
	add.f32 	%f548, %f593, %f593;
	mul.f32 	%f549, %f592, %f548;
	mul.f32 	%f550, %f549, %f74;
	sub.f32 	%f551, %f547, %f550;
	mul.f32 	%f552, %f593, %f593;
	fma.rn.f32 	%f553, %f552, %f75, %f551;
	st.global.f32 	[%rd17], %f553;
	mul.f32 	%f554, %f592, %f593;
	sub.f32 	%f555, %f546, %f552;
	mul.f32 	%f556, %f555, %f74;
	fma.rn.f32 	%f557, %f554, %f73, %f556;
	mul.f32 	%f558, %f554, %f75;
	sub.f32 	%f76, %f557, %f558;
	st.global.f32 	[%rd17+4], %f76;
	st.global.f32 	[%rd18], %f76;
	fma.rn.f32 	%f559, %f552, %f73, %f550;
	fma.rn.f32 	%f560, %f546, %f75, %f559;
	st.global.f32 	[%rd18+4], %f560;
	@%p119 bra 	$L__BB0_135;
	add.s64 	%rd104, %rd18, %rd3;
	ld.global.f32 	%f595, [%rd104];
	mov.f32 	%f594, %f76;
$L__BB0_135:
	add.s32 	%r145, %r338, 1;
	setp.ne.s32 	%p122, %r338, %r141;
	mov.u32 	%r338, %r145;
	@%p122 bra 	$L__BB0_125;
$L__BB0_136:
	setp.gt.s32 	%p123, %r335, 0;
	bar.sync 	0;
	@%p123 bra 	$L__BB0_95;
$L__BB0_137:
	ret;

}


// ===== COMPILED SASS (sm_100) =====

	.target	sm_100

	.elftype	@"ET_EXEC"


//--------------------- .note.nv.tkinfo           --------------------------
	.section	.note.nv.tkinfo,"",@"SHT_NOTE"
	.sectionflags	@"SHF_NOTE_NV_TKINFO"
	.tkinfo
        /*0018*/ 	.word	0x00000002
        /*0030*/ 	.string	""
        /*0030*/ 	.string	"ptxas"
        /*0030*/ 	.string	"Cuda compilation tools, release 13.0, V13.0.88"
        /*0030*/ 	.string	"Build cuda_13.0.r13.0/compiler.36424714_0"
        /*0030*/ 	.string	"-arch sm_100 -m 64 "



//--------------------- .note.nv.cuinfo           --------------------------
	.section	.note.nv.cuinfo,"",@"SHT_NOTE"
	.sectionflags	@"SHF_NOTE_NV_CUINFO"
        /*0018*/ 	.short	0x0002
        /*001a*/ 	.short	0x0064
        /*001c*/ 	.short	0x0082
	.zero		2


//--------------------- .nv.info                  --------------------------
	.section	.nv.info,"",@"SHT_CUDA_INFO"
	.align	4


	//----- nvinfo : EIATTR_REGCOUNT
	.align		4
        /*0000*/ 	.byte	0x04, 0x2f
        /*0002*/ 	.short	(.L_1 - .L_0)
	.align		4
.L_0:
        /*0004*/ 	.word	index@(_Z8block_QRiPfPKiS1_)
        /*0008*/ 	.word	0x00000037


	//----- nvinfo : EIATTR_FRAME_SIZE
	.align		4
.L_1:
        /*000c*/ 	.byte	0x04, 0x11
        /*000e*/ 	.short	(.L_3 - .L_2)
	.align		4
.L_2:
        /*0010*/ 	.word	index@($__internal_2_$__cuda_sm3x_div_rn_noftz_f32_slowpath)
        /*0014*/ 	.word	0x00000000


	//----- nvinfo : EIATTR_FRAME_SIZE
	.align		4
.L_3:
        /*0018*/ 	.byte	0x04, 0x11
        /*001a*/ 	.short	(.L_5 - .L_4)
	.align		4
.L_4:
        /*001c*/ 	.word	index@($__internal_1_$__cuda_sm20_sqrt_rn_f32_slowpath)
        /*0020*/ 	.word	0x00000000


	//----- nvinfo : EIATTR_FRAME_SIZE
	.align		4
.L_5:
        /*0024*/ 	.byte	0x04, 0x11
        /*0026*/ 	.short	(.L_7 - .L_6)
	.align		4
.L_6:
        /*0028*/ 	.word	index@($__internal_0_$__cuda_sm20_rcp_rn_f32_slowpath)
        /*002c*/ 	.word	0x00000000


	//----- nvinfo : EIATTR_FRAME_SIZE
	.align		4
.L_7:
        /*0030*/ 	.byte	0x04, 0x11
        /*0032*/ 	.short	(.L_9 - .L_8)
	.align		4
.L_8:
        /*0034*/ 	.word	index@(_Z8block_QRiPfPKiS1_)
        /*0038*/ 	.word	0x00000000


	//----- nvinfo : EIATTR_MIN_STACK_SIZE
	.align		4
.L_9:
        /*003c*/ 	.byte	0x04, 0x12
        /*003e*/ 	.short	(.L_11 - .L_10)
	.align		4
.L_10:
        /*0040*/ 	.word	index@(_Z8block_QRiPfPKiS1_)
        /*0044*/ 	.word	0x00000000
.L_11:


//--------------------- .nv.compat                --------------------------
	.section	.nv.compat,"",@"SHT_CUDA_COMPAT_INFO"
	.align	4
        /*0000*/ 	.byte	0x02, 0x09, 0x00, 0x00, 0x02, 0x02, 0x01, 0x00, 0x02, 0x05, 0x05, 0x00, 0x03, 0x07, 0x01, 0x01
        /*0010*/ 	.byte	0x02, 0x03, 0x00, 0x00, 0x02, 0x06, 0x01, 0x00, 0x04, 0x0b, 0x08, 0x00, 0x01, 0x00, 0x00, 0x00
        /*0020*/ 	.byte	0x00, 0x00, 0x00, 0x00


//--------------------- .nv.info._Z8block_QRiPfPKiS1_ --------------------------
	.section	.nv.info._Z8block_QRiPfPKiS1_,"",@"SHT_CUDA_INFO"
	.sectionflags	@""
	.align	4


	//----- nvinfo : EIATTR_CUDA_API_VERSION
	.align		4
        /*0000*/ 	.byte	0x04, 0x37
        /*0002*/ 	.short	(.L_13 - .L_12)
.L_12:
        /*0004*/ 	.word	0x00000082


	//----- nvinfo : EIATTR_KPARAM_INFO
	.align		4
.L_13:
        /*0008*/ 	.byte	0x04, 0x17
        /*000a*/ 	.short	(.L_15 - .L_14)
.L_14:
        /*000c*/ 	.word	0x00000000
        /*0010*/ 	.short	0x0003
        /*0012*/ 	.short	0x0018
        /*0014*/ 	.byte	0x00, 0xf5, 0x21, 0x00


	//----- nvinfo : EIATTR_KPARAM_INFO
	.align		4
.L_15:
        /*0018*/ 	.byte	0x04, 0x17
        /*001a*/ 	.short	(.L_17 - .L_16)
.L_16:
        /*001c*/ 	.word	0x00000000
        /*0020*/ 	.short	0x0002
        /*0022*/ 	.short	0x0010
        /*0024*/ 	.byte	0x00, 0xf5, 0x21, 0x00


	//----- nvinfo : EIATTR_KPARAM_INFO
	.align		4
.L_17:
        /*0028*/ 	.byte	0x04, 0x17
        /*002a*/ 	.short	(.L_19 - .L_18)
.L_18:
        /*002c*/ 	.word	0x00000000
        /*0030*/ 	.short	0x0001
        /*0032*/ 	.short	0x0008
        /*0034*/ 	.byte	0x00, 0xf5, 0x21, 0x00


	//----- nvinfo : EIATTR_KPARAM_INFO
	.align		4
.L_19:
        /*0038*/ 	.byte	0x04, 0x17
        /*003a*/ 	.short	(.L_21 - .L_20)
.L_20:
        /*003c*/ 	.word	0x00000000
        /*0040*/ 	.short	0x0000
        /*0042*/ 	.short	0x0000
        /*0044*/ 	.byte	0x00, 0xf0, 0x11, 0x00


	//----- nvinfo : EIATTR_SPARSE_MMA_MASK
	.align		4
.L_21:
        /*0048*/ 	.byte	0x03, 0x50
        /*004a*/ 	.short	0x0000


	//----- nvinfo : EIATTR_MAXREG_COUNT
	.align		4
        /*004c*/ 	.byte	0x03, 0x1b
        /*004e*/ 	.short	0x00ff


	//----- nvinfo : EIATTR_NUM_BARRIERS
	.align		4
        /*0050*/ 	.byte	0x02, 0x4c
        /*0052*/ 	.byte	0x01
	.zero		1


	//----- nvinfo : EIATTR_MERCURY_ISA_VERSION
	.align		4
        /*0054*/ 	.byte	0x03, 0x5f
        /*0056*/ 	.short	0x0101


	//----- nvinfo : EIATTR_VRC_CTA_INIT_COUNT
	.align		4
        /*0058*/ 	.byte	0x02, 0x4a
	.zero		1
	.zero		1


	//----- nvinfo : EIATTR_EXIT_INSTR_OFFSETS
	.align		4
        /*005c*/ 	.byte	0x04, 0x1c
        /*005e*/ 	.short	(.L_23 - .L_22)


	//   ....[0]....
.L_22:
        /*0060*/ 	.word	0x00000040


	//   ....[1]....
        /*0064*/ 	.word	0x00000260


	//   ....[2]....
        /*0068*/ 	.word	0x00005930


	//   ....[3]....
        /*006c*/ 	.word	0x00007190


	//----- nvinfo : EIATTR_CRS_STACK_SIZE
	.align		4
.L_23:
        /*0070*/ 	.byte	0x04, 0x1e
        /*0072*/ 	.short	(.L_25 - .L_24)
.L_24:
        /*0074*/ 	.word	0x00000000


	//----- nvinfo : EIATTR_CBANK_PARAM_SIZE
	.align		4
.L_25:
        /*0078*/ 	.byte	0x03, 0x19
        /*007a*/ 	.short	0x0020


	//----- nvinfo : EIATTR_PARAM_CBANK
	.align		4
        /*007c*/ 	.byte	0x04, 0x0a
        /*007e*/ 	.short	(.L_27 - .L_26)
	.align		4
.L_26:
        /*0080*/ 	.word	index@(.nv.constant0._Z8block_QRiPfPKiS1_)
        /*0084*/ 	.short	0x0380
        /*0086*/ 	.short	0x0020


	//----- nvinfo : EIATTR_SW_WAR
	.align		4
.L_27:
        /*0088*/ 	.byte	0x04, 0x36
        /*008a*/ 	.short	(.L_29 - .L_28)
.L_28:
        /*008c*/ 	.word	0x00000008
.L_29:


//--------------------- .nv.callgraph             --------------------------
	.section	.nv.callgraph,"",@"SHT_CUDA_CALLGRAPH"
	.align	4
	.sectionentsize	8
	.align		4
        /*0000*/ 	.word	0x00000000
	.align		4
        /*0004*/ 	.word	0xffffffff
	.align		4
        /*0008*/ 	.word	0x00000000
	.align		4
        /*000c*/ 	.word	0xfffffffe
	.align		4
        /*0010*/ 	.word	0x00000000
	.align		4
        /*0014*/ 	.word	0xfffffffd
	.align		4
        /*0018*/ 	.word	0x00000000
	.align		4
        /*001c*/ 	.word	0xfffffffc


//--------------------- .text._Z8block_QRiPfPKiS1_ --------------------------
	.section	.text._Z8block_QRiPfPKiS1_,"ax",@progbits
	.align	128
        .global         _Z8block_QRiPfPKiS1_
        .type           _Z8block_QRiPfPKiS1_,@function
        .size           _Z8block_QRiPfPKiS1_,(.L_x_153 - _Z8block_QRiPfPKiS1_)
        .other          _Z8block_QRiPfPKiS1_,@"STO_CUDA_ENTRY STV_DEFAULT"
_Z8block_QRiPfPKiS1_:
.text._Z8block_QRiPfPKiS1_:
[----:B------:R-:W-:Y:S01]  /*0000*/  LDC R1, c[0x0][0x37c] ;  /* 0x0000df00ff017b82 */ /* 0x000fe20000000800 */
[----:B------:R-:W0:Y:S01]  /*0010*/  S2R R7, SR_CTAID.X ;  /* 0x0000000000077919 */ /* 0x000e220000002500 */
[----:B------:R-:W0:Y:S02]  /*0020*/  LDCU UR4, c[0x0][0x380] ;  /* 0x00007000ff0477ac */ /* 0x000e240008000800 */
[----:B0-----:R-:W-:-:S13]  /*0030*/  ISETP.GE.U32.AND P0, PT, R7, UR4, PT ;  /* 0x0000000407007c0c */ /* 0x001fda000bf06070 */
[----:B------:R-:W-:Y:S05]  /*0040*/  @P0 EXIT ;  /* 0x000000000000094d */ /* 0x000fea0003800000 */
[----:B------:R-:W0:Y:S01]  /*0050*/  LDC.64 R4, c[0x0][0x398] ;  /* 0x0000e600ff047b82 */ /* 0x000e220000000a00 */
[----:B------:R-:W1:Y:S01]  /*0060*/  LDCU.64 UR10, c[0x0][0x358] ;  /* 0x00006b00ff0a77ac */ /* 0x000e620008000a00 */
[----:B------:R-:W2:Y:S06]  /*0070*/  LDCU UR4, c[0x0][0x360] ;  /* 0x00006c00ff0477ac */ /* 0x000eac0008000800 */
[----:B------:R-:W3:Y:S08]  /*0080*/  LDC.64 R2, c[0x0][0x390] ;  /* 0x0000e400ff027b82 */ /* 0x000ef00000000a00 */
[----:B------:R-:W4:Y:S01]  /*0090*/  LDC.64 R24, c[0x0][0x388] ;  /* 0x0000e200ff187b82 */ /* 0x000f220000000a00 */
[----:B0-----:R-:W-:-:S06]  /*00a0*/  IMAD.WIDE.U32 R4, R7, 0x4, R4 ;  /* 0x0000000407047825 */ /* 0x001fcc00078e0004 */
[----:B-1----:R0:W4:Y:S01]  /*00b0*/  LDG.E R4, desc[UR10][R4.64] ;  /* 0x0000000a04047981 */ /* 0x002122000c1e1900 */
[----:B--2---:R-:W1:Y:S01]  /*00c0*/  I2F.U32.RP R0, UR4 ;  /* 0x0000000400007d06 */ /* 0x004e620008209000 */
[----:B---3--:R-:W-:-:S06]  /*00d0*/  IMAD.WIDE.U32 R2, R7, 0x4, R2 ;  /* 0x0000000407027825 */ /* 0x008fcc00078e0002 */
[----:B------:R2:W5:Y:S01]  /*00e0*/  LDG.E R3, desc[UR10][R2.64] ;  /* 0x0000000a02037981 */ /* 0x000562000c1e1900 */
[----:B------:R-:W-:Y:S01]  /*00f0*/  ISETP.NE.U32.AND P2, PT, RZ, UR4, PT ;  /* 0x00000004ff007c0c */ /* 0x000fe2000bf45070 */
[----:B-1----:R-:W1:Y:S02]  /*0100*/  MUFU.RCP R0, R0 ;  /* 0x0000000000007308 */ /* 0x002e640000001000 */
[----:B-1----:R-:W-:-:S06]  /*0110*/  IADD3 R7, PT, PT, R0, 0xffffffe, RZ ;  /* 0x0ffffffe00077810 */ /* 0x002fcc0007ffe0ff */
[----:B------:R-:W1:Y:S02]  /*0120*/  F2I.FTZ.U32.TRUNC.NTZ R7, R7 ;  /* 0x0000000700077305 */ /* 0x000e64000021f000 */
[----:B-1----:R-:W-:-:S05]  /*0130*/  IADD3 R6, PT, PT, RZ, -R7, RZ ;  /* 0x80000007ff067210 */ /* 0x002fca0007ffe0ff */
[----:B0-----:R-:W-:Y:S02]  /*0140*/  IMAD R5, R6, UR4, RZ ;  /* 0x0000000406057c24 */ /* 0x001fe4000f8e02ff */
[----:B------:R-:W-:-:S05]  /*0150*/  HFMA2 R6, -RZ, RZ, 0, 0 ;  /* 0x00000000ff067431 */ /* 0x000fca00000001ff */
[----:B------:R-:W-:Y:S02]  /*0160*/  IMAD.HI.U32 R5, R7, R5, R6 ;  /* 0x0000000507057227 */ /* 0x000fe400078e0006 */
[----:B------:R-:W0:Y:S01]  /*0170*/  S2R R6, SR_TID.X ;  /* 0x0000000000067919 */ /* 0x000e220000002100 */
[----:B------:R-:W1:Y:S03]  /*0180*/  S2R R7, SR_TID.Y ;  /* 0x0000000000077919 */ /* 0x000e660000002200 */
[----:B----4-:R-:W-:-:S04]  /*0190*/  IMAD.HI.U32 R5, R5, R4, RZ ;  /* 0x0000000405057227 */ /* 0x010fc800078e00ff */
[----:B------:R-:W-:-:S04]  /*01a0*/  IMAD.MOV R9, RZ, RZ, -R5 ;  /* 0x000000ffff097224 */ /* 0x000fc800078e0a05 */
[----:B--2---:R-:W-:-:S05]  /*01b0*/  IMAD R2, R9, UR4, R4 ;  /* 0x0000000409027c24 */ /* 0x004fca000f8e0204 */
[----:B------:R-:W-:-:S13]  /*01c0*/  ISETP.GE.U32.AND P0, PT, R2, UR4, PT ;  /* 0x0000000402007c0c */ /* 0x000fda000bf06070 */
[----:B------:R-:W-:Y:S02]  /*01d0*/  @P0 IADD3 R2, PT, PT, R2, -UR4, RZ ;  /* 0x8000000402020c10 */ /* 0x000fe4000fffe0ff */
[----:B------:R-:W-:Y:S02]  /*01e0*/  @P0 IADD3 R5, PT, PT, R5, 0x1, RZ ;  /* 0x0000000105050810 */ /* 0x000fe40007ffe0ff */
[----:B------:R-:W-:-:S13]  /*01f0*/  ISETP.GE.U32.AND P1, PT, R2, UR4, PT ;  /* 0x0000000402007c0c */ /* 0x000fda000bf26070 */
[----:B------:R-:W-:Y:S02]  /*0200*/  @P1 IADD3 R5, PT, PT, R5, 0x1, RZ ;  /* 0x0000000105051810 */ /* 0x000fe40007ffe0ff */
[----:B------:R-:W-:-:S05]  /*0210*/  @!P2 LOP3.LUT R5, RZ, UR4, RZ, 0x33, !PT ;  /* 0x00000004ff05ac12 */ /* 0x000fca000f8e33ff */
[C---:B0-----:R-:W-:Y:S02]  /*0220*/  IMAD R9, R5.reuse, R6, R6 ;  /* 0x0000000605097224 */ /* 0x041fe400078e0206 */
[----:B-1----:R-:W-:-:S05]  /*0230*/  IMAD R8, R5, R7, R7 ;  /* 0x0000000705087224 */ /* 0x002fca00078e0207 */
[----:B------:R-:W-:-:S04]  /*0240*/  VIMNMX R11, PT, PT, R9, R8, !PT ;  /* 0x00000008090b7248 */ /* 0x000fc80007fe0100 */
[----:B------:R-:W-:-:S13]  /*0250*/  ISETP.GE.AND P0, PT, R11, R4, PT ;  /* 0x000000040b00720c */ /* 0x000fda0003f06270 */
[----:B------:R-:W-:Y:S05]  /*0260*/  @P0 EXIT ;  /* 0x000000000000094d */ /* 0x000fea0003800000 */
[----:B------:R-:W-:Y:S01]  /*0270*/  ISETP.GE.AND P0, PT, R4, 0x3, PT ;  /* 0x000000030400780c */ /* 0x000fe20003f06270 */
[----:B-----5:R-:W-:-:S04]  /*0280*/  IMAD.WIDE R24, R3, 0x4, R24 ;  /* 0x0000000403187825 */ /* 0x020fc800078e0218 */
[----:B------:R-:W-:-:S08]  /*0290*/  VIADD R11, R5, 0x1 ;  /* 0x00000001050b7836 */ /* 0x000fd00000000000 */
[----:B------:R-:W-:Y:S05]  /*02a0*/  @!P0 BRA `(.L_x_0) ;  /* 0x00000054009c8947 */ /* 0x000fea0003800000 */
[----:B------:R-:W0:Y:S01]  /*02b0*/  S2R R13, SR_CgaCtaId ;  /* 0x00000000000d7919 */ /* 0x000e220000008800 */
[----:B------:R-:W-:Y:S02]  /*02c0*/  MOV R0, 0x400 ;  /* 0x0000040000007802 */ /* 0x000fe40000000f00 */
[-CC-:B------:R-:W-:Y:S02]  /*02d0*/  VIADDMNMX R10, R9, R11.reuse, R4.reuse, PT ;  /* 0x0000000b090a7246 */ /* 0x180fe40003800104 */
[----:B------:R-:W-:Y:S02]  /*02e0*/  VIADDMNMX R12, R8, R11, R4, PT ;  /* 0x0000000b080c7246 */ /* 0x000fe40003800104 */
[----:B------:R-:W-:Y:S02]  /*02f0*/  MOV R15, RZ ;  /* 0x000000ff000f7202 */ /* 0x000fe40000000f00 */
[----:B------:R-:W-:Y:S02]  /*0300*/  PRMT R14, RZ, 0x7610, R14 ;  /* 0x00007610ff0e7816 */ /* 0x000fe4000000000e */
[----:B------:R-:W-:-:S02]  /*0310*/  PRMT R16, RZ, 0x7610, R16 ;  /* 0x00007610ff107816 */ /* 0x000fc40000000010 */
[----:B0-----:R-:W-:-:S04]  /*0320*/  LEA R13, R13, R0, 0x18 ;  /* 0x000000000d0d7211 */ /* 0x001fc800078ec0ff */
[----:B------:R-:W-:-:S04]  /*0330*/  LEA R13, R4, R13, 0x2 ;  /* 0x0000000d040d7211 */ /* 0x000fc800078e10ff */
[----:B------:R-:W-:-:S07]  /*0340*/  LEA R17, R4, R13, 0x2 ;  /* 0x0000000d04117211 */ /* 0x000fce00078e10ff */
.L_x_95:
[-C--:B------:R-:W-:Y:S01]  /*0350*/  IABS R21, R11.reuse ;  /* 0x0000000b00157213 */ /* 0x080fe20000000000 */
[----:B------:R-:W0:Y:S01]  /*0360*/  S2UR UR7, SR_CgaCtaId ;  /* 0x00000000000779c3 */ /* 0x000e220000008800 */
[C---:B------:R-:W-:Y:S01]  /*0370*/  IADD3 R19, PT, PT, R15.reuse, 0x1, RZ ;  /* 0x000000010f137810 */ /* 0x040fe20007ffe0ff */
[----:B------:R-:W-:Y:S01]  /*0380*/  UMOV UR5, 0x400 ;  /* 0x0000040000057882 */ /* 0x000fe20000000000 */
[----:B-1----:R-:W1:Y:S01]  /*0390*/  I2F.RP R0, R21 ;  /* 0x0000001500007306 */ /* 0x002e620000209400 */
[----:B------:R-:W-:Y:S01]  /*03a0*/  IABS R20, R11 ;  /* 0x0000000b00147213 */ /* 0x000fe20000000000 */
[----:B------:R-:W-:Y:S01]  /*03b0*/  BSSY.RECONVERGENT B0, `(.L_x_1) ;  /* 0x00000e0000007945 */ /* 0x000fe20003800200 */
[C---:B------:R-:W-:Y:S02]  /*03c0*/  R2UR UR9, R4.reuse ;  /* 0x00000000040972ca */ /* 0x040fe400000e0000 */
[----:B------:R-:W-:Y:S02]  /*03d0*/  R2UR UR6, R15 ;  /* 0x000000000f0672ca */ /* 0x000fe400000e0000 */
[----:B----4-:R-:W-:-:S02]  /*03e0*/  IADD3 R22, PT, PT, R4, -0x2, -R15 ;  /* 0xfffffffe04167810 */ /* 0x010fc40007ffe80f */
[----:B------:R-:W-:Y:S01]  /*03f0*/  VIMNMX R29, PT, PT, R8, R19, !PT ;  /* 0x00000013081d7248 */ /* 0x000fe20007fe0100 */
[----:B-1----:R-:W1:Y:S08]  /*0400*/  MUFU.RCP R0, R0 ;  /* 0x0000000000007308 */ /* 0x002e700000001000 */
[----:B------:R-:W-:Y:S02]  /*0410*/  ULOP3.LUT UR6, URZ, UR6, URZ, 0x33, !UPT ;  /* 0x00000006ff067292 */ /* 0x000fe4000f8e33ff */
[----:B0-----:R-:W-:-:S02]  /*0420*/  ULEA UR8, UR7, UR5, 0x18 ;  /* 0x0000000507087291 */ /* 0x001fc4000f8ec0ff */
[----:B------:R-:W-:Y:S01]  /*0430*/  UIADD3 UR7, UPT, UPT, UR9, UR6, URZ ;  /* 0x0000000609077290 */ /* 0x000fe2000fffe0ff */
[----:B-1----:R-:W-:Y:S01]  /*0440*/  VIADD R2, R0, 0xffffffe ;  /* 0x0ffffffe00027836 */ /* 0x002fe20000000000 */
[----:B------:R-:W-:-:S03]  /*0450*/  IABS R0, R15 ;  /* 0x0000000f00007213 */ /* 0x000fc60000000000 */
[----:B------:R0:W1:Y:S02]  /*0460*/  F2I.FTZ.U32.TRUNC.NTZ R3, R2 ;  /* 0x0000000200037305 */ /* 0x000064000021f000 */
[----:B0-----:R-:W-:Y:S01]  /*0470*/  HFMA2 R2, -RZ, RZ, 0, 0 ;  /* 0x00000000ff027431 */ /* 0x001fe200000001ff */
[----:B-1----:R-:W-:-:S05]  /*0480*/  IADD3 R18, PT, PT, RZ, -R3, RZ ;  /* 0x80000003ff127210 */ /* 0x002fca0007ffe0ff */
[----:B------:R-:W-:Y:S01]  /*0490*/  IMAD R23, R18, R21, RZ ;  /* 0x0000001512177224 */ /* 0x000fe200078e02ff */
[----:B------:R-:W-:-:S03]  /*04a0*/  IABS R18, R19 ;  /* 0x0000001300127213 */ /* 0x000fc60000000000 */
[----:B------:R-:W-:-:S04]  /*04b0*/  IMAD.HI.U32 R3, R3, R23, R2 ;  /* 0x0000001703037227 */ /* 0x000fc800078e0002 */
[----:B------:R-:W-:Y:S02]  /*04c0*/  IMAD.MOV R23, RZ, RZ, -R20 ;  /* 0x000000ffff177224 */ /* 0x000fe400078e0a14 */
[----:B------:R-:W-:-:S04]  /*04d0*/  IMAD.HI.U32 R2, R3, R18, RZ ;  /* 0x0000001203027227 */ /* 0x000fc800078e00ff */
[----:B------:R-:W-:-:S04]  /*04e0*/  IMAD.HI.U32 R3, R3, R0, RZ ;  /* 0x0000000003037227 */ /* 0x000fc800078e00ff */
[-C--:B------:R-:W-:Y:S02]  /*04f0*/  IMAD R18, R2, R23.reuse, R18 ;  /* 0x0000001702127224 */ /* 0x080fe400078e0212 */
[----:B------:R-:W-:Y:S01]  /*0500*/  IMAD R0, R3, R23, R0 ;  /* 0x0000001703007224 */ /* 0x000fe200078e0200 */
[----:B------:R-:W-:Y:S02]  /*0510*/  VIMNMX R23, PT, PT, R9, R19, !PT ;  /* 0x0000001309177248 */ /* 0x000fe40007fe0100 */
[C---:B------:R-:W-:Y:S02]  /*0520*/  ISETP.GT.U32.AND P4, PT, R21.reuse, R18, PT ;  /* 0x000000121500720c */ /* 0x040fe40003f84070 */
[----:B------:R-:W-:Y:S02]  /*0530*/  ISETP.GT.U32.AND P2, PT, R21, R0, PT ;  /* 0x000000001500720c */ /* 0x000fe40003f44070 */
[----:B------:R-:W-:-:S09]  /*0540*/  LEA R27, R23, UR8, 0x2 ;  /* 0x00000008171b7c11 */ /* 0x000fd2000f8e10ff */
[-C--:B------:R-:W-:Y:S02]  /*0550*/  @!P4 IADD3 R18, PT, PT, R18, -R21.reuse, RZ ;  /* 0x800000151212c210 */ /* 0x080fe40007ffe0ff */
[-C--:B------:R-:W-:Y:S01]  /*0560*/  @!P2 IADD3 R0, PT, PT, R0, -R21.reuse, RZ ;  /* 0x800000150000a210 */ /* 0x080fe20007ffe0ff */
[----:B------:R-:W-:Y:S01]  /*0570*/  @!P2 VIADD R3, R3, 0x1 ;  /* 0x000000010303a836 */ /* 0x000fe20000000000 */
[----:B------:R-:W-:Y:S02]  /*0580*/  ISETP.GE.U32.AND P1, PT, R18, R21, PT ;  /* 0x000000151200720c */ /* 0x000fe40003f26070 */
[----:B------:R-:W-:Y:S02]  /*0590*/  LOP3.LUT R18, R19, R11, RZ, 0x3c, !PT ;  /* 0x0000000b13127212 */ /* 0x000fe400078e3cff */
[----:B------:R-:W-:Y:S02]  /*05a0*/  ISETP.GE.U32.AND P0, PT, R0, R21, PT ;  /* 0x000000150000720c */ /* 0x000fe40003f06070 */
[----:B------:R-:W-:-:S02]  /*05b0*/  ISETP.GE.AND P5, PT, R18, RZ, PT ;  /* 0x000000ff1200720c */ /* 0x000fc40003fa6270 */
[-C--:B------:R-:W-:Y:S02]  /*05c0*/  LOP3.LUT R0, R15, R11.reuse, RZ, 0x3c, !PT ;  /* 0x0000000b0f007212 */ /* 0x080fe400078e3cff */
[----:B------:R-:W-:Y:S02]  /*05d0*/  @!P4 IADD3 R2, PT, PT, R2, 0x1, RZ ;  /* 0x000000010202c810 */ /* 0x000fe40007ffe0ff */
[----:B------:R-:W-:Y:S02]  /*05e0*/  ISETP.GE.AND P3, PT, R0, RZ, PT ;  /* 0x000000ff0000720c */ /* 0x000fe40003f66270 */
[----:B------:R-:W-:Y:S02]  /*05f0*/  @P1 IADD3 R2, PT, PT, R2, 0x1, RZ ;  /* 0x0000000102021810 */ /* 0x000fe40007ffe0ff */
[----:B------:R-:W-:Y:S02]  /*0600*/  LOP3.LUT R18, RZ, R11, RZ, 0x33, !PT ;  /* 0x0000000bff127212 */ /* 0x000fe400078e33ff */
[----:B------:R-:W-:-:S02]  /*0610*/  @P0 IADD3 R3, PT, PT, R3, 0x1, RZ ;  /* 0x0000000103030810 */ /* 0x000fc40007ffe0ff */
[----:B------:R-:W-:Y:S02]  /*0620*/  ISETP.NE.AND P0, PT, R11, RZ, PT ;  /* 0x000000ff0b00720c */ /* 0x000fe40003f05270 */
[----:B------:R-:W-:Y:S02]  /*0630*/  @!P5 IADD3 R2, PT, PT, -R2, RZ, RZ ;  /* 0x000000ff0202d210 */ /* 0x000fe40007ffe1ff */
[----:B------:R-:W-:Y:S01]  /*0640*/  LOP3.LUT R0, RZ, R16, RZ, 0x33, !PT ;  /* 0x00000010ff007212 */ /* 0x000fe200078e33ff */
[----:B------:R-:W-:Y:S01]  /*0650*/  @!P3 IMAD.MOV R3, RZ, RZ, -R3 ;  /* 0x000000ffff03b224 */ /* 0x000fe200078e0a03 */
[----:B------:R-:W-:Y:S02]  /*0660*/  SEL R21, R18, R2, !P0 ;  /* 0x0000000212157207 */ /* 0x000fe40004000000 */
[----:B------:R-:W-:Y:S02]  /*0670*/  R2UR UR4, R0 ;  /* 0x00000000000472ca */ /* 0x000fe400000e0000 */
[----:B------:R-:W-:-:S02]  /*0680*/  ISETP.GE.AND P5, PT, R6, R21, PT ;  /* 0x000000150600720c */ /* 0x000fc40003fa6270 */
[----:B------:R-:W-:Y:S02]  /*0690*/  SEL R18, R18, R3, !P0 ;  /* 0x0000000312127207 */ /* 0x000fe40004000000 */
[----:B------:R-:W-:Y:S02]  /*06a0*/  ISETP.GT.AND P1, PT, R10, R23, P5 ;  /* 0x000000170a00720c */ /* 0x000fe40002f24270 */
[----:B------:R-:W-:Y:S02]  /*06b0*/  LOP3.LUT R3, RZ, R14, RZ, 0x33, !PT ;  /* 0x0000000eff037212 */ /* 0x000fe400078e33ff */
[----:B------:R-:W-:Y:S02]  /*06c0*/  ISETP.EQ.AND P1, PT, R7, R18, P1 ;  /* 0x000000120700720c */ /* 0x000fe40000f22270 */
[----:B------:R-:W-:Y:S01]  /*06d0*/  IADD3 R3, PT, PT, R4, R3, RZ ;  /* 0x0000000304037210 */ /* 0x000fe20007ffe0ff */
[----:B------:R-:W-:-:S03]  /*06e0*/  UIADD3 UR4, UPT, UPT, UR9, UR4, URZ ;  /* 0x0000000409047290 */ /* 0x000fc6000fffe0ff */
[----:B------:R-:W-:Y:S01]  /*06f0*/  LOP3.LUT R20, R3, 0x7, RZ, 0xc0, !PT ;  /* 0x0000000703147812 */ /* 0x000fe200078ec0ff */
[----:B------:R-:W-:-:S03]  /*0700*/  ULOP3.LUT UR5, UR4, 0xf, URZ, 0xc0, !UPT ;  /* 0x0000000f04057892 */ /* 0x000fc6000f8ec0ff */
[----:B------:R-:W-:Y:S01]  /*0710*/  IADD3 R28, PT, PT, R20, -0x1, RZ ;  /* 0xffffffff141c7810 */ /* 0x000fe20007ffe0ff */
[----:B------:R-:W-:Y:S02]  /*0720*/  UIADD3 UR12, UPT, UPT, UR5, -0x1, URZ ;  /* 0xffffffff050c7890 */ /* 0x000fe4000fffe0ff */
[----:B--23--:R-:W-:Y:S10]  /*0730*/  @!P1 BRA `(.L_x_2) ;  /* 0x00000008009c9947 */ /* 0x00cff40003800000 */
[-C--:B------:R-:W-:Y:S01]  /*0740*/  IADD3 R0, PT, PT, R10, -R23.reuse, RZ ;  /* 0x800000170a007210 */ /* 0x080fe20007ffe0ff */
[----:B------:R-:W-:Y:S01]  /*0750*/  BSSY.RECONVERGENT B1, `(.L_x_3) ;  /* 0x0000019000017945 */ /* 0x000fe20003800200 */
[----:B------:R-:W-:Y:S01]  /*0760*/  LOP3.LUT R3, RZ, R23, RZ, 0x33, !PT ;  /* 0x00000017ff037212 */ /* 0x000fe200078e33ff */
[----:B------:R-:W-:Y:S01]  /*0770*/  IMAD.MOV.U32 R45, RZ, RZ, R23 ;  /* 0x000000ffff2d7224 */ /* 0x000fe200078e0017 */
[----:B------:R-:W-:Y:S02]  /*0780*/  LOP3.LUT P0, R0, R0, 0x3, RZ, 0xc0, !PT ;  /* 0x0000000300007812 */ /* 0x000fe4000780c0ff */
[----:B------:R-:W-:-:S04]  /*0790*/  IADD3 R3, PT, PT, R10, R3, RZ ;  /* 0x000000030a037210 */ /* 0x000fc80007ffe0ff */
[----:B------:R-:W-:-:S07]  /*07a0*/  ISETP.GE.U32.AND P2, PT, R3, 0x3, PT ;  /* 0x000000030300780c */ /* 0x000fce0003f46070 */
[----:B------:R-:W-:Y:S06]  /*07b0*/  @!P0 BRA `(.L_x_4) ;  /* 0x0000000000488947 */ /* 0x000fec0003800000 */
[----:B------:R-:W-:-:S04]  /*07c0*/  IMAD R31, R4, R23, R15 ;  /* 0x00000017041f7224 */ /* 0x000fc800078e020f */
[----:B------:R-:W-:-:S06]  /*07d0*/  IMAD.WIDE.U32 R2, R31, 0x4, R24 ;  /* 0x000000041f027825 */ /* 0x000fcc00078e0018 */
[----:B------:R-:W2:Y:S01]  /*07e0*/  LDG.E R2, desc[UR10][R2.64] ;  /* 0x0000000a02027981 */ /* 0x000ea2000c1e1900 */
[----:B------:R-:W-:Y:S02]  /*07f0*/  ISETP.NE.AND P0, PT, R0, 0x1, PT ;  /* 0x000000010000780c */ /* 0x000fe40003f05270 */
[----:B------:R-:W-:Y:S01]  /*0800*/  IADD3 R45, PT, PT, R23, 0x1, RZ ;  /* 0x00000001172d7810 */ /* 0x000fe20007ffe0ff */
[----:B--2---:R0:W-:Y:S10]  /*0810*/  STS [R27], R2 ;  /* 0x000000021b007388 */ /* 0x0041f40000000800 */
[----:B------:R-:W-:Y:S05]  /*0820*/  @!P0 BRA `(.L_x_4) ;  /* 0x00000000002c8947 */ /* 0x000fea0003800000 */
[----:B------:R-:W-:Y:S02]  /*0830*/  ISETP.NE.AND P0, PT, R0, 0x2, PT ;  /* 0x000000020000780c */ /* 0x000fe40003f05270 */
[----:B------:R-:W-:-:S11]  /*0840*/  IADD3 R31, PT, PT, R4, R31, RZ ;  /* 0x0000001f041f7210 */ /* 0x000fd60007ffe0ff */
[----:B------:R-:W-:Y:S01]  /*0850*/  @P0 IADD3 R3, PT, PT, R4, R31, RZ ;  /* 0x0000001f04030210 */ /* 0x000fe20007ffe0ff */
[----:B------:R-:W-:-:S04]  /*0860*/  IMAD.WIDE.U32 R30, R31, 0x4, R24 ;  /* 0x000000041f1e7825 */ /* 0x000fc800078e0018 */
[----:B0-----:R-:W-:Y:S02]  /*0870*/  @P0 IMAD.WIDE.U32 R2, R3, 0x4, R24 ;  /* 0x0000000403020825 */ /* 0x001fe400078e0018 */
[----:B------:R-:W2:Y:S04]  /*0880*/  LDG.E R30, desc[UR10][R30.64] ;  /* 0x0000000a1e1e7981 */ /* 0x000ea8000c1e1900 */
[----:B------:R-:W3:Y:S01]  /*0890*/  @P0 LDG.E R2, desc[UR10][R2.64] ;  /* 0x0000000a02020981 */ /* 0x000ee2000c1e1900 */
[C---:B------:R-:W-:Y:S01]  /*08a0*/  IADD3 R45, PT, PT, R23.reuse, 0x2, RZ ;  /* 0x00000002172d7810 */ /* 0x040fe20007ffe0ff */
[----:B------:R-:W-:Y:S02]  /*08b0*/  @P0 VIADD R45, R23, 0x3 ;  /* 0x00000003172d0836 */ /* 0x000fe40000000000 */
[----:B--2---:R1:W-:Y:S04]  /*08c0*/  STS [R27+0x4], R30 ;  /* 0x0000041e1b007388 */ /* 0x0043e80000000800 */
[----:B---3--:R1:W-:Y:S02]  /*08d0*/  @P0 STS [R27+0x8], R2 ;  /* 0x000008021b000388 */ /* 0x0083e40000000800 */
.L_x_4:
[----:B------:R-:W-:Y:S05]  /*08e0*/  BSYNC.RECONVERGENT B1 ;  /* 0x0000000000017941 */ /* 0x000fea0003800200 */
.L_x_3:
[----:B------:R-:W-:Y:S05]  /*08f0*/  @!P2 BRA `(.L_x_2) ;  /* 0x00000008002ca947 */ /* 0x000fea0003800000 */
[----:B------:R-:W-:Y:S01]  /*0900*/  IADD3 R0, PT, PT, R10, -R45, RZ ;  /* 0x8000002d0a007210 */ /* 0x000fe20007ffe0ff */
[----:B------:R-:W-:Y:S01]  /*0910*/  BSSY.RECONVERGENT B1, `(.L_x_5) ;  /* 0x000004d000017945 */ /* 0x000fe20003800200 */
[----:B------:R-:W-:Y:S02]  /*0920*/  PLOP3.LUT P0, PT, PT, PT, PT, 0x80, 0x8 ;  /* 0x000000000008781c */ /* 0x000fe40003f0f070 */
[----:B------:R-:W-:-:S13]  /*0930*/  ISETP.GT.AND P2, PT, R0, 0xc, PT ;  /* 0x0000000c0000780c */ /* 0x000fda0003f44270 */
[----:B------:R-:W-:Y:S05]  /*0940*/  @!P2 BRA `(.L_x_6) ;  /* 0x000000040024a947 */ /* 0x000fea0003800000 */
[----:B------:R-:W-:Y:S02]  /*0950*/  PLOP3.LUT P0, PT, PT, PT, PT, 0x8, 0x80 ;  /* 0x000000000080781c */ /* 0x000fe40003f0e170 */
[----:B------:R-:W-:-:S11]  /*0960*/  IADD3 R0, PT, PT, R10, -0xc, RZ ;  /* 0xfffffff40a007810 */ /* 0x000fd60007ffe0ff */
.L_x_7:
[----:B------:R-:W-:Y:S01]  /*0970*/  IMAD R31, R4, R45, R15 ;  /* 0x0000002d041f7224 */ /* 0x000fe200078e020f */
[C---:B--2---:R-:W-:Y:S01]  /*0980*/  IADD3 R32, PT, PT, R45.reuse, 0x8, RZ ;  /* 0x000000082d207810 */ /* 0x044fe20007ffe0ff */
[----:B------:R-:W-:-:S03]  /*0990*/  VIADD R26, R45, 0x4 ;  /* 0x000000042d1a7836 */ /* 0x000fc60000000000 */
[----:B------:R-:W-:Y:S01]  /*09a0*/  IADD3 R37, PT, PT, R4, R31, RZ ;  /* 0x0000001f04257210 */ /* 0x000fe20007ffe0ff */
[----:B-1----:R-:W-:-:S04]  /*09b0*/  IMAD.WIDE.U32 R30, R31, 0x4, R24 ;  /* 0x000000041f1e7825 */ /* 0x002fc800078e0018 */
[C-C-:B------:R-:W-:Y:S01]  /*09c0*/  IMAD R39, R4.reuse, R26, R15.reuse ;  /* 0x0000001a04277224 */ /* 0x140fe200078e020f */
[----:B------:R-:W-:Y:S01]  /*09d0*/  IADD3 R47, PT, PT, R45, 0xc, RZ ;  /* 0x0000000c2d2f7810 */ /* 0x000fe20007ffe0ff */
[C---:B------:R-:W-:Y:S01]  /*09e0*/  IMAD R51, R4.reuse, R32, R15 ;  /* 0x0000002004337224 */ /* 0x040fe200078e020f */
[----:B------:R1:W2:Y:S01]  /*09f0*/  LDG.E R46, desc[UR10][R30.64] ;  /* 0x0000000a1e2e7981 */ /* 0x0002a2000c1e1900 */
[----:B0-----:R-:W-:Y:S01]  /*0a00*/  IMAD.WIDE.U32 R2, R37, 0x4, R24 ;  /* 0x0000000425027825 */ /* 0x001fe200078e0018 */
[----:B------:R-:W-:-:S03]  /*0a10*/  IADD3 R37, PT, PT, R4, R37, RZ ;  /* 0x0000002504257210 */ /* 0x000fc60007ffe0ff */
[--C-:B------:R-:W-:Y:S01]  /*0a20*/  IMAD.WIDE.U32 R32, R39, 0x4, R24.reuse ;  /* 0x0000000427207825 */ /* 0x100fe200078e0018 */
[C---:B------:R-:W-:Y:S01]  /*0a30*/  IADD3 R39, PT, PT, R4.reuse, R39, RZ ;  /* 0x0000002704277210 */ /* 0x040fe20007ffe0ff */
[----:B------:R-:W3:Y:S02]  /*0a40*/  LDG.E R52, desc[UR10][R2.64] ;  /* 0x0000000a02347981 */ /* 0x000ee4000c1e1900 */
[--C-:B-1----:R-:W-:Y:S01]  /*0a50*/  IMAD.WIDE.U32 R30, R51, 0x4, R24.reuse ;  /* 0x00000004331e7825 */ /* 0x102fe200078e0018 */
[C---:B------:R-:W-:Y:S01]  /*0a60*/  IADD3 R51, PT, PT, R4.reuse, R51, RZ ;  /* 0x0000003304337210 */ /* 0x040fe20007ffe0ff */
[----:B------:R0:W4:Y:S02]  /*0a70*/  LDG.E R26, desc[UR10][R32.64] ;  /* 0x0000000a201a7981 */ /* 0x000124000c1e1900 */
[----:B------:R-:W-:Y:S02]  /*0a80*/  IMAD.WIDE.U32 R34, R37, 0x4, R24 ;  /* 0x0000000425227825 */ /* 0x000fe400078e0018 */
[----:B------:R1:W5:Y:S02]  /*0a90*/  LDG.E R42, desc[UR10][R30.64] ;  /* 0x0000000a1e2a7981 */ /* 0x000364000c1e1900 */
[----:B------:R-:W-:-:S02]  /*0aa0*/  IMAD R47, R4, R47, R15 ;  /* 0x0000002f042f7224 */ /* 0x000fc400078e020f */
[C---:B------:R-:W-:Y:S01]  /*0ab0*/  IMAD.IADD R41, R4.reuse, 0x1, R37 ;  /* 0x0000000104297824 */ /* 0x040fe200078e0225 */
[----:B------:R-:W5:Y:S01]  /*0ac0*/  LDG.E R50, desc[UR10][R34.64] ;  /* 0x0000000a22327981 */ /* 0x000f62000c1e1900 */
[--C-:B------:R-:W-:Y:S01]  /*0ad0*/  IMAD.WIDE.U32 R36, R39, 0x4, R24.reuse ;  /* 0x0000000427247825 */ /* 0x100fe200078e0018 */
[C---:B0-----:R-:W-:Y:S02]  /*0ae0*/  IADD3 R33, PT, PT, R4.reuse, R39, RZ ;  /* 0x0000002704217210 */ /* 0x041fe40007ffe0ff */
[C---:B-1----:R-:W-:Y:S01]  /*0af0*/  IADD3 R31, PT, PT, R4.reuse, R51, RZ ;  /* 0x00000033041f7210 */ /* 0x042fe20007ffe0ff */
[----:B------:R-:W-:Y:S01]  /*0b00*/  IMAD.WIDE.U32 R2, R47, 0x4, R24 ;  /* 0x000000042f027825 */ /* 0x000fe200078e0018 */
[----:B------:R0:W5:Y:S03]  /*0b10*/  LDG.E R44, desc[UR10][R36.64] ;  /* 0x0000000a242c7981 */ /* 0x000166000c1e1900 */
[C---:B------:R-:W-:Y:S01]  /*0b20*/  IMAD.IADD R47, R4.reuse, 0x1, R47 ;  /* 0x00000001042f7824 */ /* 0x040fe200078e022f */
[----:B------:R1:W5:Y:S01]  /*0b30*/  LDG.E R43, desc[UR10][R2.64] ;  /* 0x0000000a022b7981 */ /* 0x000362000c1e1900 */
[----:B------:R-:W-:Y:S01]  /*0b40*/  IMAD.WIDE.U32 R38, R33, 0x4, R24 ;  /* 0x0000000421267825 */ /* 0x000fe200078e0018 */
[----:B0-----:R-:W-:-:S02]  /*0b50*/  IADD3 R37, PT, PT, R4, R31, RZ ;  /* 0x0000001f04257210 */ /* 0x001fc40007ffe0ff */
[----:B-1----:R-:W-:Y:S01]  /*0b60*/  IADD3 R3, PT, PT, R4, R33, RZ ;  /* 0x0000002104037210 */ /* 0x002fe20007ffe0ff */
[----:B------:R-:W-:-:S04]  /*0b70*/  IMAD.WIDE.U32 R32, R31, 0x4, R24 ;  /* 0x000000041f207825 */ /* 0x000fc800078e0018 */
[--C-:B------:R-:W-:Y:S01]  /*0b80*/  IMAD.WIDE.U32 R30, R37, 0x4, R24.reuse ;  /* 0x00000004251e7825 */ /* 0x100fe200078e0018 */
[C---:B------:R-:W-:Y:S01]  /*0b90*/  IADD3 R37, PT, PT, R4.reuse, R47, RZ ;  /* 0x0000002f04257210 */ /* 0x040fe20007ffe0ff */
[----:B------:R-:W5:Y:S02]  /*0ba0*/  LDG.E R32, desc[UR10][R32.64] ;  /* 0x0000000a20207981 */ /* 0x000f64000c1e1900 */
[--C-:B------:R-:W-:Y:S02]  /*0bb0*/  IMAD.WIDE.U32 R34, R51, 0x4, R24.reuse ;  /* 0x0000000433227825 */ /* 0x100fe400078e0018 */
[----:B------:R0:W5:Y:S02]  /*0bc0*/  LDG.E R51, desc[UR10][R38.64] ;  /* 0x0000000a26337981 */ /* 0x000164000c1e1900 */
[--C-:B------:R-:W-:Y:S02]  /*0bd0*/  IMAD.WIDE.U32 R40, R41, 0x4, R24.reuse ;  /* 0x0000000429287825 */ /* 0x100fe400078e0018 */
[----:B------:R1:W5:Y:S04]  /*0be0*/  LDG.E R48, desc[UR10][R34.64] ;  /* 0x0000000a22307981 */ /* 0x000368000c1e1900 */
[----:B------:R-:W5:Y:S01]  /*0bf0*/  LDG.E R40, desc[UR10][R40.64] ;  /* 0x0000000a28287981 */ /* 0x000f62000c1e1900 */
[----:B0-----:R-:W-:Y:S01]  /*0c00*/  IADD3 R39, PT, PT, R4, R37, RZ ;  /* 0x0000002504277210 */ /* 0x001fe20007ffe0ff */
[----:B------:R-:W-:-:S02]  /*0c10*/  IMAD.WIDE.U32 R36, R37, 0x4, R24 ;  /* 0x0000000425247825 */ /* 0x000fc400078e0018 */
[----:B------:R-:W5:Y:S02]  /*0c20*/  LDG.E R30, desc[UR10][R30.64] ;  /* 0x0000000a1e1e7981 */ /* 0x000f64000c1e1900 */
[--C-:B-1----:R-:W-:Y:S02]  /*0c30*/  IMAD.WIDE.U32 R34, R3, 0x4, R24.reuse ;  /* 0x0000000403227825 */ /* 0x102fe400078e0018 */
[----:B------:R-:W5:Y:S02]  /*0c40*/  LDG.E R36, desc[UR10][R36.64] ;  /* 0x0000000a24247981 */ /* 0x000f64000c1e1900 */
[--C-:B------:R-:W-:Y:S02]  /*0c50*/  IMAD.WIDE.U32 R2, R47, 0x4, R24.reuse ;  /* 0x000000042f027825 */ /* 0x100fe400078e0018 */
[----:B------:R-:W5:Y:S02]  /*0c60*/  LDG.E R34, desc[UR10][R34.64] ;  /* 0x0000000a22227981 */ /* 0x000f64000c1e1900 */
[----:B------:R-:W-:-:S02]  /*0c70*/  IMAD.WIDE.U32 R38, R39, 0x4, R24 ;  /* 0x0000000427267825 */ /* 0x000fc400078e0018 */
[----:B------:R-:W5:Y:S04]  /*0c80*/  LDG.E R2, desc[UR10][R2.64] ;  /* 0x0000000a02027981 */ /* 0x000f68000c1e1900 */
[----:B------:R-:W5:Y:S01]  /*0c90*/  LDG.E R38, desc[UR10][R38.64] ;  /* 0x0000000a26267981 */ /* 0x000f62000c1e1900 */
[C---:B------:R-:W-:Y:S02]  /*0ca0*/  LEA R49, R45.reuse, UR8, 0x2 ;  /* 0x000000082d317c11 */ /* 0x040fe4000f8e10ff */
[----:B------:R-:W-:-:S04]  /*0cb0*/  IADD3 R45, PT, PT, R45, 0x10, RZ ;  /* 0x000000102d2d7810 */ /* 0x000fc80007ffe0ff */
[----:B------:R-:W-:Y:S01]  /*0cc0*/  ISETP.GE.AND P2, PT, R45, R0, PT ;  /* 0x000000002d00720c */ /* 0x000fe20003f46270 */
[----:B--2---:R2:W-:Y:S04]  /*0cd0*/  STS [R49], R46 ;  /* 0x0000002e31007388 */ /* 0x0045e80000000800 */
[----:B---3--:R2:W-:Y:S04]  /*0ce0*/  STS [R49+0x4], R52 ;  /* 0x0000043431007388 */ /* 0x0085e80000000800 */
[----:B----4-:R2:W-:Y:S04]  /*0cf0*/  STS [R49+0x10], R26 ;  /* 0x0000101a31007388 */ /* 0x0105e80000000800 */
[----:B-----5:R2:W-:Y:S04]  /*0d00*/  STS [R49+0x20], R42 ;  /* 0x0000202a31007388 */ /* 0x0205e80000000800 */
[----:B------:R2:W-:Y:S04]  /*0d10*/  STS [R49+0x8], R50 ;  /* 0x0000083231007388 */ /* 0x0005e80000000800 */
        /* <DEDUP_REMOVED lines=10> */
[----:B------:R2:W-:Y:S01]  /*0dc0*/  STS [R49+0x3c], R38 ;  /* 0x00003c2631007388 */ /* 0x0005e20000000800 */
[----:B------:R-:W-:Y:S05]  /*0dd0*/  @!P2 BRA `(.L_x_7) ;  /* 0xfffffff800e4a947 */ /* 0x000fea000383ffff */
.L_x_6:
[----:B------:R-:W-:Y:S05]  /*0de0*/  BSYNC.RECONVERGENT B1 ;  /* 0x0000000000017941 */ /* 0x000fea0003800200 */
.L_x_5:
[----:B------:R-:W-:Y:S01]  /*0df0*/  IADD3 R0, PT, PT, R10, -R45, RZ ;  /* 0x8000002d0a007210 */ /* 0x000fe20007ffe0ff */
[----:B------:R-:W-:Y:S03]  /*0e00*/  BSSY.RECONVERGENT B1, `(.L_x_8) ;  /* 0x0000027000017945 */ /* 0x000fe60003800200 */
[----:B------:R-:W-:-:S13]  /*0e10*/  ISETP.GT.AND P2, PT, R0, 0x4, PT ;  /* 0x000000040000780c */ /* 0x000fda0003f44270 */
[----:B------:R-:W-:Y:S05]  /*0e20*/  @!P2 BRA `(.L_x_9) ;  /* 0x000000000090a947 */ /* 0x000fea0003800000 */
[----:B--2---:R-:W-:Y:S02]  /*0e30*/  IMAD R43, R4, R45, R15 ;  /* 0x0000002d042b7224 */ /* 0x004fe400078e020f */
[----:B------:R-:W-:-:S03]  /*0e40*/  VIADD R0, R45, 0x4 ;  /* 0x000000042d007836 */ /* 0x000fc60000000000 */
[C---:B------:R-:W-:Y:S01]  /*0e50*/  IADD3 R39, PT, PT, R4.reuse, R43, RZ ;  /* 0x0000002b04277210 */ /* 0x040fe20007ffe0ff */
[C---:B------:R-:W-:Y:S02]  /*0e60*/  IMAD R35, R4.reuse, R0, R15 ;  /* 0x0000000004237224 */ /* 0x040fe400078e020f */
[--C-:B------:R-:W-:Y:S01]  /*0e70*/  IMAD.WIDE.U32 R42, R43, 0x4, R24.reuse ;  /* 0x000000042b2a7825 */ /* 0x100fe200078e0018 */
[C---:B------:R-:W-:Y:S02]  /*0e80*/  IADD3 R3, PT, PT, R4.reuse, R39, RZ ;  /* 0x0000002704037210 */ /* 0x040fe40007ffe0ff */
[C---:B------:R-:W-:Y:S01]  /*0e90*/  IADD3 R33, PT, PT, R4.reuse, R35, RZ ;  /* 0x0000002304217210 */ /* 0x040fe20007ffe0ff */
[--C-:B------:R-:W-:Y:S01]  /*0ea0*/  IMAD.WIDE.U32 R38, R39, 0x4, R24.reuse ;  /* 0x0000000427267825 */ /* 0x100fe200078e0018 */
[----:B------:R-:W-:Y:S01]  /*0eb0*/  IADD3 R37, PT, PT, R4, R3, RZ ;  /* 0x0000000304257210 */ /* 0x000fe20007ffe0ff */
[----:B------:R-:W2:Y:S02]  /*0ec0*/  LDG.E R42, desc[UR10][R42.64] ;  /* 0x0000000a2a2a7981 */ /* 0x000ea4000c1e1900 */
[----:B------:R-:W-:-:S02]  /*0ed0*/  IMAD.WIDE.U32 R40, R3, 0x4, R24 ;  /* 0x0000000403287825 */ /* 0x000fc400078e0018 */
[----:B------:R3:W4:Y:S02]  /*0ee0*/  LDG.E R38, desc[UR10][R38.64] ;  /* 0x0000000a26267981 */ /* 0x000724000c1e1900 */
[C---:B------:R-:W-:Y:S02]  /*0ef0*/  IMAD.IADD R3, R4.reuse, 0x1, R33 ;  /* 0x0000000104037824 */ /* 0x040fe400078e0221 */
[--C-:B------:R-:W-:Y:S01]  /*0f00*/  IMAD.WIDE.U32 R36, R37, 0x4, R24.reuse ;  /* 0x0000000425247825 */ /* 0x100fe200078e0018 */
[----:B------:R-:W5:Y:S02]  /*0f10*/  LDG.E R40, desc[UR10][R40.64] ;  /* 0x0000000a28287981 */ /* 0x000f64000c1e1900 */
[----:B------:R-:W-:Y:S01]  /*0f20*/  IADD3 R31, PT, PT, R4, R3, RZ ;  /* 0x00000003041f7210 */ /* 0x000fe20007ffe0ff */
[--C-:B------:R-:W-:Y:S02]  /*0f30*/  IMAD.WIDE.U32 R34, R35, 0x4, R24.reuse ;  /* 0x0000000423227825 */ /* 0x100fe400078e0018 */
[----:B------:R-:W5:Y:S02]  /*0f40*/  LDG.E R36, desc[UR10][R36.64] ;  /* 0x0000000a24247981 */ /* 0x000f64000c1e1900 */
[----:B------:R-:W-:-:S02]  /*0f50*/  IMAD.WIDE.U32 R32, R33, 0x4, R24 ;  /* 0x0000000421207825 */ /* 0x000fc400078e0018 */
[----:B------:R-:W5:Y:S02]  /*0f60*/  LDG.E R34, desc[UR10][R34.64] ;  /* 0x0000000a22227981 */ /* 0x000f64000c1e1900 */
[--C-:B01----:R-:W-:Y:S02]  /*0f70*/  IMAD.WIDE.U32 R2, R3, 0x4, R24.reuse ;  /* 0x0000000403027825 */ /* 0x103fe400078e0018 */
[----:B------:R-:W5:Y:S02]  /*0f80*/  LDG.E R32, desc[UR10][R32.64] ;  /* 0x0000000a20207981 */ /* 0x000f64000c1e1900 */
[----:B------:R-:W-:Y:S02]  /*0f90*/  IMAD.WIDE.U32 R30, R31, 0x4, R24 ;  /* 0x000000041f1e7825 */ /* 0x000fe400078e0018 */
[----:B------:R-:W5:Y:S04]  /*0fa0*/  LDG.E R2, desc[UR10][R2.64] ;  /* 0x0000000a02027981 */ /* 0x000f68000c1e1900 */
[----:B------:R-:W5:Y:S01]  /*0fb0*/  LDG.E R30, desc[UR10][R30.64] ;  /* 0x0000000a1e1e7981 */ /* 0x000f62000c1e1900 */
[----:B---3--:R-:W-:-:S02]  /*0fc0*/  LEA R39, R45, UR8, 0x2 ;  /* 0x000000082d277c11 */ /* 0x008fc4000f8e10ff */
[----:B------:R-:W-:Y:S02]  /*0fd0*/  PLOP3.LUT P0, PT, PT, PT, PT, 0x8, 0x80 ;  /* 0x000000000080781c */ /* 0x000fe40003f0e170 */
[----:B------:R-:W-:Y:S01]  /*0fe0*/  IADD3 R45, PT, PT, R45, 0x8, RZ ;  /* 0x000000082d2d7810 */ /* 0x000fe20007ffe0ff */
[----:B--2---:R3:W-:Y:S04]  /*0ff0*/  STS [R39], R42 ;  /* 0x0000002a27007388 */ /* 0x0047e80000000800 */
[----:B----4-:R3:W-:Y:S04]  /*1000*/  STS [R39+0x4], R38 ;  /* 0x0000042627007388 */ /* 0x0107e80000000800 */
[----:B-----5:R3:W-:Y:S04]  /*1010*/  STS [R39+0x8], R40 ;  /* 0x0000082827007388 */ /* 0x0207e80000000800 */
[----:B------:R3:W-:Y:S04]  /*1020*/  STS [R39+0xc], R36 ;  /* 0x00000c2427007388 */ /* 0x0007e80000000800 */
[----:B------:R3:W-:Y:S04]  /*1030*/  STS [R39+0x10], R34 ;  /* 0x0000102227007388 */ /* 0x0007e80000000800 */
[----:B------:R3:W-:Y:S04]  /*1040*/  STS [R39+0x14], R32 ;  /* 0x0000142027007388 */ /* 0x0007e80000000800 */
[----:B------:R3:W-:Y:S04]  /*1050*/  STS [R39+0x18], R2 ;  /* 0x0000180227007388 */ /* 0x0007e80000000800 */
[----:B------:R3:W-:Y:S02]  /*1060*/  STS [R39+0x1c], R30 ;  /* 0x00001c1e27007388 */ /* 0x0007e40000000800 */
.L_x_9:
[----:B------:R-:W-:Y:S05]  /*1070*/  BSYNC.RECONVERGENT B1 ;  /* 0x0000000000017941 */ /* 0x000fea0003800200 */
.L_x_8:
[----:B------:R-:W-:-:S13]  /*1080*/  ISETP.LT.OR P0, PT, R45, R10, P0 ;  /* 0x0000000a2d00720c */ /* 0x000fda0000701670 */
[----:B------:R-:W-:Y:S05]  /*1090*/  @!P0 BRA `(.L_x_2) ;  /* 0x0000000000448947 */ /* 0x000fea0003800000 */
[----:B------:R-:W-:-:S05]  /*10a0*/  IMAD R35, R4, R45, R15 ;  /* 0x0000002d04237224 */ /* 0x000fca00078e020f */
[----:B------:R-:W-:Y:S01]  /*10b0*/  IADD3 R33, PT, PT, R4, R35, RZ ;  /* 0x0000002304217210 */ /* 0x000fe20007ffe0ff */
[----:B--23--:R-:W-:-:S03]  /*10c0*/  IMAD.WIDE.U32 R34, R35, 0x4, R24 ;  /* 0x0000000423227825 */ /* 0x00cfc600078e0018 */
[C---:B------:R-:W-:Y:S01]  /*10d0*/  IADD3 R3, PT, PT, R4.reuse, R33, RZ ;  /* 0x0000002104037210 */ /* 0x040fe20007ffe0ff */
[----:B------:R-:W-:Y:S02]  /*10e0*/  IMAD.WIDE.U32 R32, R33, 0x4, R24 ;  /* 0x0000000421207825 */ /* 0x000fe400078e0018 */
[----:B------:R-:W2:Y:S02]  /*10f0*/  LDG.E R34, desc[UR10][R34.64] ;  /* 0x0000000a22227981 */ /* 0x000ea4000c1e1900 */
[----:B------:R-:W-:Y:S02]  /*1100*/  IMAD.IADD R31, R4, 0x1, R3 ;  /* 0x00000001041f7824 */ /* 0x000fe400078e0203 */
[--C-:B01----:R-:W-:Y:S01]  /*1110*/  IMAD.WIDE.U32 R2, R3, 0x4, R24.reuse ;  /* 0x0000000403027825 */ /* 0x103fe200078e0018 */
[----:B------:R-:W3:Y:S03]  /*1120*/  LDG.E R32, desc[UR10][R32.64] ;  /* 0x0000000a20207981 */ /* 0x000ee6000c1e1900 */
[----:B------:R-:W-:-:S02]  /*1130*/  IMAD.WIDE.U32 R30, R31, 0x4, R24 ;  /* 0x000000041f1e7825 */ /* 0x000fc400078e0018 */
[----:B------:R-:W4:Y:S04]  /*1140*/  LDG.E R2, desc[UR10][R2.64] ;  /* 0x0000000a02027981 */ /* 0x000f28000c1e1900 */
[----:B------:R-:W5:Y:S01]  /*1150*/  LDG.E R30, desc[UR10][R30.64] ;  /* 0x0000000a1e1e7981 */ /* 0x000f62000c1e1900 */
[----:B------:R-:W-:-:S05]  /*1160*/  LEA R37, R45, UR8, 0x2 ;  /* 0x000000082d257c11 */ /* 0x000fca000f8e10ff */
[----:B--2---:R0:W-:Y:S04]  /*1170*/  STS [R37], R34 ;  /* 0x0000002225007388 */ /* 0x0041e80000000800 */
[----:B---3--:R0:W-:Y:S04]  /*1180*/  STS [R37+0x4], R32 ;  /* 0x0000042025007388 */ /* 0x0081e80000000800 */
[----:B----4-:R0:W-:Y:S04]  /*1190*/  STS [R37+0x8], R2 ;  /* 0x0000080225007388 */ /* 0x0101e80000000800 */
[----:B-----5:R0:W-:Y:S02]  /*11a0*/  STS [R37+0xc], R30 ;  /* 0x00000c1e25007388 */ /* 0x0201e40000000800 */
.L_x_2:
[----:B------:R-:W-:Y:S05]  /*11b0*/  BSYNC.RECONVERGENT B0 ;  /* 0x0000000000007941 */ /* 0x000fea0003800200 */
.L_x_1:
[----:B------:R-:W-:Y:S01]  /*11c0*/  BAR.SYNC.DEFER_BLOCKING 0x0 ;  /* 0x0000000000007b1d */ /* 0x000fe20000010000 */
[----:B------:R-:W-:Y:S01]  /*11d0*/  ISETP.GE.AND P6, PT, R19, R4, PT ;  /* 0x000000041300720c */ /* 0x000fe20003fc6270 */
[----:B0123--:R-:W-:-:S12]  /*11e0*/  HFMA2 R2, -RZ, RZ, 0, 0 ;  /* 0x00000000ff027431 */ /* 0x00ffd800000001ff */
[----:B------:R-:W-:Y:S05]  /*11f0*/  @P6 BRA `(.L_x_10) ;  /* 0x0000000400746947 */ /* 0x000fea0003800000 */
[----:B------:R-:W-:Y:S01]  /*1200*/  ISETP.GE.U32.AND P0, PT, R22, 0xf, PT ;  /* 0x0000000f1600780c */ /* 0x000fe20003f06070 */
[----:B------:R-:W-:Y:S01]  /*1210*/  ULOP3.LUT UP0, URZ, UR7, 0xf, URZ, 0xc0, !UPT ;  /* 0x0000000f07ff7892 */ /* 0x000fe2000f80c0ff */
[----:B------:R-:W-:Y:S02]  /*1220*/  MOV R2, RZ ;  /* 0x000000ff00027202 */ /* 0x000fe40000000f00 */
[----:B------:R-:W-:-:S09]  /*1230*/  MOV R0, R19 ;  /* 0x0000001300007202 */ /* 0x000fd20000000f00 */
[----:B------:R-:W-:Y:S05]  /*1240*/  @!P0 BRA `(.L_x_11) ;  /* 0x0000000000a08947 */ /* 0x000fea0003800000 */
[----:B------:R-:W-:Y:S01]  /*1250*/  MOV R2, RZ ;  /* 0x000000ff00027202 */ /* 0x000fe20000000f00 */
[----:B------:R-:W-:Y:S01]  /*1260*/  IMAD.MOV.U32 R0, RZ, RZ, R19 ;  /* 0x000000ffff007224 */ /* 0x000fe200078e0013 */
[----:B------:R-:W-:-:S12]  /*1270*/  ULOP3.LUT UR4, UR7, 0xfffffff0, URZ, 0xc0, !UPT ;  /* 0xfffffff007047892 */ /* 0x000fd8000f8ec0ff */
.L_x_12:
[C---:B------:R-:W-:Y:S02]  /*1280*/  LEA R3, R0.reuse, UR8, 0x2 ;  /* 0x0000000800037c11 */ /* 0x040fe4000f8e10ff */
[----:B------:R-:W-:-:S03]  /*1290*/  IADD3 R0, PT, PT, R0, 0x10, RZ ;  /* 0x0000001000007810 */ /* 0x000fc60007ffe0ff */
[----:B------:R-:W0:Y:S01]  /*12a0*/  LDS R31, [R3] ;  /* 0x00000000031f7984 */ /* 0x000e220000000800 */
[----:B------:R-:W-:-:S03]  /*12b0*/  IADD3 R26, PT, PT, R0, UR6, RZ ;  /* 0x00000006001a7c10 */ /* 0x000fc6000fffe0ff */
[----:B------:R-:W1:Y:S01]  /*12c0*/  LDS R33, [R3+0x4] ;  /* 0x0000040003217984 */ /* 0x000e620000000800 */
[----:B------:R-:W-:-:S03]  /*12d0*/  ISETP.NE.AND P0, PT, R26, UR4, PT ;  /* 0x000000041a007c0c */ /* 0x000fc6000bf05270 */
[----:B------:R-:W2:Y:S04]  /*12e0*/  LDS R35, [R3+0x8] ;  /* 0x0000080003237984 */ /* 0x000ea80000000800 */
[----:B------:R-:W3:Y:S04]  /*12f0*/  LDS R37, [R3+0xc] ;  /* 0x00000c0003257984 */ /* 0x000ee80000000800 */
[----:B------:R-:W4:Y:S04]  /*1300*/  LDS R39, [R3+0x10] ;  /* 0x0000100003277984 */ /* 0x000f280000000800 */
[----:B------:R-:W5:Y:S04]  /*1310*/  LDS R41, [R3+0x14] ;  /* 0x0000140003297984 */ /* 0x000f680000000800 */
[----:B------:R-:W5:Y:S04]  /*1320*/  LDS R43, [R3+0x18] ;  /* 0x00001800032b7984 */ /* 0x000f680000000800 */
[----:B------:R-:W5:Y:S04]  /*1330*/  LDS R45, [R3+0x1c] ;  /* 0x00001c00032d7984 */ /* 0x000f680000000800 */
[----:B------:R-:W5:Y:S04]  /*1340*/  LDS R47, [R3+0x20] ;  /* 0x00002000032f7984 */ /* 0x000f680000000800 */
[----:B------:R-:W5:Y:S01]  /*1350*/  LDS R49, [R3+0x24] ;  /* 0x0000240003317984 */ /* 0x000f620000000800 */
[----:B0-----:R-:W-:-:S03]  /*1360*/  FFMA R2, R31, R31, R2 ;  /* 0x0000001f1f027223 */ /* 0x001fc60000000002 */
[----:B------:R-:W0:Y:S01]  /*1370*/  LDS R31, [R3+0x28] ;  /* 0x00002800031f7984 */ /* 0x000e220000000800 */
[----:B-1----:R-:W-:-:S03]  /*1380*/  FFMA R2, R33, R33, R2 ;  /* 0x0000002121027223 */ /* 0x002fc60000000002 */
[----:B------:R-:W1:Y:S01]  /*1390*/  LDS R33, [R3+0x2c] ;  /* 0x00002c0003217984 */ /* 0x000e620000000800 */
[----:B--2---:R-:W-:-:S03]  /*13a0*/  FFMA R2, R35, R35, R2 ;  /* 0x0000002323027223 */ /* 0x004fc60000000002 */
[----:B------:R-:W2:Y:S01]  /*13b0*/  LDS R35, [R3+0x30] ;  /* 0x0000300003237984 */ /* 0x000ea20000000800 */
[----:B---3--:R-:W-:-:S03]  /*13c0*/  FFMA R2, R37, R37, R2 ;  /* 0x0000002525027223 */ /* 0x008fc60000000002 */
[----:B------:R-:W3:Y:S01]  /*13d0*/  LDS R37, [R3+0x34] ;  /* 0x0000340003257984 */ /* 0x000ee20000000800 */
[----:B----4-:R-:W-:-:S03]  /*13e0*/  FFMA R2, R39, R39, R2 ;  /* 0x0000002727027223 */ /* 0x010fc60000000002 */
[----:B------:R-:W4:Y:S01]  /*13f0*/  LDS R39, [R3+0x38] ;  /* 0x0000380003277984 */ /* 0x000f220000000800 */
[----:B-----5:R-:W-:-:S03]  /*1400*/  FFMA R2, R41, R41, R2 ;  /* 0x0000002929027223 */ /* 0x020fc60000000002 */
[----:B------:R-:W5:Y:S01]  /*1410*/  LDS R41, [R3+0x3c] ;  /* 0x00003c0003297984 */ /* 0x000f620000000800 */
[----:B------:R-:W-:-:S04]  /*1420*/  FFMA R2, R43, R43, R2 ;  /* 0x0000002b2b027223 */ /* 0x000fc80000000002 */
[----:B------:R-:W-:-:S04]  /*1430*/  FFMA R2, R45, R45, R2 ;  /* 0x0000002d2d027223 */ /* 0x000fc80000000002 */
[----:B------:R-:W-:-:S04]  /*1440*/  FFMA R2, R47, R47, R2 ;  /* 0x0000002f2f027223 */ /* 0x000fc80000000002 */
[----:B------:R-:W-:-:S04]  /*1450*/  FFMA R2, R49, R49, R2 ;  /* 0x0000003131027223 */ /* 0x000fc80000000002 */
[----:B0-----:R-:W-:-:S04]  /*1460*/  FFMA R2, R31, R31, R2 ;  /* 0x0000001f1f027223 */ /* 0x001fc80000000002 */
[----:B-1----:R-:W-:-:S04]  /*1470*/  FFMA R2, R33, R33, R2 ;  /* 0x0000002121027223 */ /* 0x002fc80000000002 */
[----:B--2---:R-:W-:-:S04]  /*1480*/  FFMA R2, R35, R35, R2 ;  /* 0x0000002323027223 */ /* 0x004fc80000000002 */
[----:B---3--:R-:W-:-:S04]  /*1490*/  FFMA R2, R37, R37, R2 ;  /* 0x0000002525027223 */ /* 0x008fc80000000002 */
[----:B----4-:R-:W-:-:S04]  /*14a0*/  FFMA R2, R39, R39, R2 ;  /* 0x0000002727027223 */ /* 0x010fc80000000002 */
[----:B-----5:R-:W-:Y:S01]  /*14b0*/  FFMA R2, R41, R41, R2 ;  /* 0x0000002929027223 */ /* 0x020fe20000000002 */
[----:B------:R-:W-:Y:S06]  /*14c0*/  @P0 BRA `(.L_x_12) ;  /* 0xfffffffc006c0947 */ /* 0x000fec000383ffff */
.L_x_11:
[----:B------:R-:W-:Y:S05]  /*14d0*/  BRA.U !UP0, `(.L_x_10) ;  /* 0x0000000108bc7547 */ /* 0x000fea000b800000 */
[----:B------:R-:W-:Y:S02]  /*14e0*/  UISETP.GE.U32.AND UP0, UPT, UR12, 0x7, UPT ;  /* 0x000000070c00788c */ /* 0x000fe4000bf06070 */
[----:B------:R-:W-:-:S07]  /*14f0*/  ULOP3.LUT UP1, URZ, UR5, 0x7, URZ, 0xc0, !UPT ;  /* 0x0000000705ff7892 */ /* 0x000fce000f82c0ff */
[----:B------:R-:W-:Y:S05]  /*1500*/  BRA.U !UP0, `(.L_x_13) ;  /* 0x0000000108487547 */ /* 0x000fea000b800000 */
[C---:B------:R-:W-:Y:S02]  /*1510*/  LEA R3, R0.reuse, UR8, 0x2 ;  /* 0x0000000800037c11 */ /* 0x040fe4000f8e10ff */
[----:B------:R-:W-:-:S03]  /*1520*/  IADD3 R0, PT, PT, R0, 0x8, RZ ;  /* 0x0000000800007810 */ /* 0x000fc60007ffe0ff */
[----:B------:R-:W0:Y:S04]  /*1530*/  LDS R31, [R3] ;  /* 0x00000000031f7984 */ /* 0x000e280000000800 */
[----:B------:R-:W1:Y:S04]  /*1540*/  LDS R33, [R3+0x4] ;  /* 0x0000040003217984 */ /* 0x000e680000000800 */
[----:B------:R-:W2:Y:S04]  /*1550*/  LDS R35, [R3+0x8] ;  /* 0x0000080003237984 */ /* 0x000ea80000000800 */
[----:B------:R-:W3:Y:S04]  /*1560*/  LDS R37, [R3+0xc] ;  /* 0x00000c0003257984 */ /* 0x000ee80000000800 */
[----:B------:R-:W4:Y:S04]  /*1570*/  LDS R39, [R3+0x10] ;  /* 0x0000100003277984 */ /* 0x000f280000000800 */
[----:B------:R-:W5:Y:S04]  /*1580*/  LDS R41, [R3+0x14] ;  /* 0x0000140003297984 */ /* 0x000f680000000800 */
[----:B------:R-:W5:Y:S04]  /*1590*/  LDS R43, [R3+0x18] ;  /* 0x00001800032b7984 */ /* 0x000f680000000800 */
[----:B------:R-:W5:Y:S01]  /*15a0*/  LDS R45, [R3+0x1c] ;  /* 0x00001c00032d7984 */ /* 0x000f620000000800 */
[----:B0-----:R-:W-:-:S04]  /*15b0*/  FFMA R2, R31, R31, R2 ;  /* 0x0000001f1f027223 */ /* 0x001fc80000000002 */
[----:B-1----:R-:W-:-:S04]  /*15c0*/  FFMA R2, R33, R33, R2 ;  /* 0x0000002121027223 */ /* 0x002fc80000000002 */
[----:B--2---:R-:W-:-:S04]  /*15d0*/  FFMA R2, R35, R35, R2 ;  /* 0x0000002323027223 */ /* 0x004fc80000000002 */
[----:B---3--:R-:W-:-:S04]  /*15e0*/  FFMA R2, R37, R37, R2 ;  /* 0x0000002525027223 */ /* 0x008fc80000000002 */
[----:B----4-:R-:W-:-:S04]  /*15f0*/  FFMA R2, R39, R39, R2 ;  /* 0x0000002727027223 */ /* 0x010fc80000000002 */
[----:B-----5:R-:W-:-:S04]  /*1600*/  FFMA R2, R41, R41, R2 ;  /* 0x0000002929027223 */ /* 0x020fc80000000002 */
[----:B------:R-:W-:-:S04]  /*1610*/  FFMA R2, R43, R43, R2 ;  /* 0x0000002b2b027223 */ /* 0x000fc80000000002 */
[----:B------:R-:W-:-:S07]  /*1620*/  FFMA R2, R45, R45, R2 ;  /* 0x0000002d2d027223 */ /* 0x000fce0000000002 */
.L_x_13:
[----:B------:R-:W-:Y:S05]  /*1630*/  BRA.U !UP1, `(.L_x_10) ;  /* 0x0000000109647547 */ /* 0x000fea000b800000 */
[----:B------:R-:W-:Y:S02]  /*1640*/  ISETP.GE.U32.AND P0, PT, R28, 0x3, PT ;  /* 0x000000031c00780c */ /* 0x000fe40003f06070 */
[----:B------:R-:W-:-:S04]  /*1650*/  LOP3.LUT R26, R20, 0x3, RZ, 0xc0, !PT ;  /* 0x00000003141a7812 */ /* 0x000fc800078ec0ff */
[----:B------:R-:W-:-:S07]  /*1660*/  ISETP.NE.AND P2, PT, R26, RZ, PT ;  /* 0x000000ff1a00720c */ /* 0x000fce0003f45270 */
[----:B------:R-:W-:Y:S06]  /*1670*/  @!P0 BRA `(.L_x_14) ;  /* 0x0000000000288947 */ /* 0x000fec0003800000 */
[C---:B------:R-:W-:Y:S02]  /*1680*/  LEA R3, R0.reuse, UR8, 0x2 ;  /* 0x0000000800037c11 */ /* 0x040fe4000f8e10ff */
[----:B------:R-:W-:-:S03]  /*1690*/  IADD3 R0, PT, PT, R0, 0x4, RZ ;  /* 0x0000000400007810 */ /* 0x000fc60007ffe0ff */
[----:B------:R-:W0:Y:S04]  /*16a0*/  LDS R31, [R3] ;  /* 0x00000000031f7984 */ /* 0x000e280000000800 */
[----:B------:R-:W1:Y:S04]  /*16b0*/  LDS R33, [R3+0x4] ;  /* 0x0000040003217984 */ /* 0x000e680000000800 */
[----:B------:R-:W2:Y:S04]  /*16c0*/  LDS R35, [R3+0x8] ;  /* 0x0000080003237984 */ /* 0x000ea80000000800 */
[----:B------:R-:W3:Y:S01]  /*16d0*/  LDS R37, [R3+0xc] ;  /* 0x00000c0003257984 */ /* 0x000ee20000000800 */
[----:B0-----:R-:W-:-:S04]  /*16e0*/  FFMA R2, R31, R31, R2 ;  /* 0x0000001f1f027223 */ /* 0x001fc80000000002 */
[----:B-1----:R-:W-:-:S04]  /*16f0*/  FFMA R2, R33, R33, R2 ;  /* 0x0000002121027223 */ /* 0x002fc80000000002 */
[----:B--2---:R-:W-:-:S04]  /*1700*/  FFMA R2, R35, R35, R2 ;  /* 0x0000002323027223 */ /* 0x004fc80000000002 */
[----:B---3--:R-:W-:-:S07]  /*1710*/  FFMA R2, R37, R37, R2 ;  /* 0x0000002525027223 */ /* 0x008fce0000000002 */
.L_x_14:
[----:B------:R-:W-:Y:S05]  /*1720*/  @!P2 BRA `(.L_x_10) ;  /* 0x000000000028a947 */ /* 0x000fea0003800000 */
[----:B------:R-:W-:Y:S02]  /*1730*/  LEA R0, R0, UR8, 0x2 ;  /* 0x0000000800007c11 */ /* 0x000fe4000f8e10ff */
[----:B------:R-:W-:-:S03]  /*1740*/  ISETP.NE.AND P0, PT, R26, 0x1, PT ;  /* 0x000000011a00780c */ /* 0x000fc60003f05270 */
[----:B------:R-:W0:Y:S02]  /*1750*/  LDS R3, [R0] ;  /* 0x0000000000037984 */ /* 0x000e240000000800 */
[----:B0-----:R-:W-:-:S08]  /*1760*/  FFMA R2, R3, R3, R2 ;  /* 0x0000000303027223 */ /* 0x001fd00000000002 */
[----:B------:R-:W-:Y:S05]  /*1770*/  @!P0 BRA `(.L_x_10) ;  /* 0x0000000000148947 */ /* 0x000fea0003800000 */
[----:B------:R-:W-:Y:S01]  /*1780*/  ISETP.NE.AND P0, PT, R26, 0x2, PT ;  /* 0x000000021a00780c */ /* 0x000fe20003f05270 */
[----:B------:R-:W0:-:S12]  /*1790*/  LDS R3, [R0+0x4] ;  /* 0x0000040000037984 */ /* 0x000e180000000800 */
[----:B------:R-:W1:Y:S01]  /*17a0*/  @P0 LDS R31, [R0+0x8] ;  /* 0x00000800001f0984 */ /* 0x000e620000000800 */
[----:B0-----:R-:W-:-:S04]  /*17b0*/  FFMA R2, R3, R3, R2 ;  /* 0x0000000303027223 */ /* 0x001fc80000000002 */
[----:B-1----:R-:W-:-:S07]  /*17c0*/  @P0 FFMA R2, R31, R31, R2 ;  /* 0x0000001f1f020223 */ /* 0x002fce0000000002 */
.L_x_10:
[----:B------:R-:W-:Y:S01]  /*17d0*/  VIADD R0, R2, 0xf3000000 ;  /* 0xf300000002007836 */ /* 0x000fe20000000000 */
[----:B------:R0:W1:Y:S04]  /*17e0*/  MUFU.RSQ R31, R2 ;  /* 0x00000002001f7308 */ /* 0x0000680000001400 */
[----:B------:R-:W-:-:S13]  /*17f0*/  ISETP.GT.U32.AND P0, PT, R0, 0x727fffff, PT ;  /* 0x727fffff0000780c */ /* 0x000fda0003f04070 */
[----:B01----:R-:W-:Y:S05]  /*1800*/  @!P0 BRA `(.L_x_15) ;  /* 0x00000000001c8947 */ /* 0x003fea0003800000 */
[----:B------:R-:W-:Y:S01]  /*1810*/  BSSY.RECONVERGENT B0, `(.L_x_16) ;  /* 0x0000004000007945 */ /* 0x000fe20003800200 */
[----:B------:R-:W-:Y:S02]  /*1820*/  MOV R0, R2 ;  /* 0x0000000200007202 */ /* 0x000fe40000000f00 */
[----:B------:R-:W-:-:S07]  /*1830*/  MOV R2, 0x1850 ;  /* 0x0000185000027802 */ /* 0x000fce0000000f00 */
[----:B------:R-:W-:Y:S05]  /*1840*/  CALL.REL.NOINC `($__internal_1_$__cuda_sm20_sqrt_rn_f32_slowpath) ;  /* 0x0000005c00247944 */ /* 0x000fea0003c00000 */
[----:B------:R-:W-:Y:S05]  /*1850*/  BSYNC.RECONVERGENT B0 ;  /* 0x0000000000007941 */ /* 0x000fea0003800200 */
.L_x_16:
[----:B------:R-:W-:Y:S01]  /*1860*/  MOV R30, R33 ;  /* 0x00000021001e7202 */ /* 0x000fe20000000f00 */
[----:B------:R-:W-:Y:S06]  /*1870*/  BRA `(.L_x_17) ;  /* 0x0000000000107947 */ /* 0x000fec0003800000 */
.L_x_15:
[C---:B------:R-:W-:Y:S01]  /*1880*/  FMUL.FTZ R3, R31.reuse, R2 ;  /* 0x000000021f037220 */ /* 0x040fe20000410000 */
[----:B------:R-:W-:-:S03]  /*1890*/  FMUL.FTZ R30, R31, 0.5 ;  /* 0x3f0000001f1e7820 */ /* 0x000fc60000410000 */
[----:B------:R-:W-:-:S04]  /*18a0*/  FFMA R2, -R3, R3, R2 ;  /* 0x0000000303027223 */ /* 0x000fc80000000102 */
[----:B------:R-:W-:-:S07]  /*18b0*/  FFMA R30, R2, R30, R3 ;  /* 0x0000001e021e7223 */ /* 0x000fce0000000003 */
.L_x_17:
[----:B------:R-:W-:Y:S01]  /*18c0*/  BSSY.RECONVERGENT B2, `(.L_x_18) ;  /* 0x0000087000027945 */ /* 0x000fe20003800200 */
[----:B------:R-:W-:-:S03]  /*18d0*/  LEA R31, R15, UR8, 0x2 ;  /* 0x000000080f1f7c11 */ /* 0x000fc6000f8e10ff */
[----:B------:R-:W-:Y:S05]  /*18e0*/  @!P1 BRA `(.L_x_19) ;  /* 0x0000000800109947 */ /* 0x000fea0003800000 */
[----:B------:R-:W0:Y:S01]  /*18f0*/  LDS R3, [R31+0x4] ;  /* 0x000004001f037984 */ /* 0x000e220000000800 */
[-C--:B------:R-:W-:Y:S01]  /*1900*/  IADD3 R26, PT, PT, R10, -R23.reuse, RZ ;  /* 0x800000170a1a7210 */ /* 0x080fe20007ffe0ff */
[----:B------:R-:W-:Y:S01]  /*1910*/  BSSY.RECONVERGENT B3, `(.L_x_20) ;  /* 0x000003b000037945 */ /* 0x000fe20003800200 */
[----:B------:R-:W-:Y:S02]  /*1920*/  MOV R33, R23 ;  /* 0x0000001700217202 */ /* 0x000fe40000000f00 */
[----:B------:R-:W-:Y:S02]  /*1930*/  LOP3.LUT P1, R26, R26, 0x3, RZ, 0xc0, !PT ;  /* 0x000000031a1a7812 */ /* 0x000fe4000782c0ff */
[----:B0-----:R-:W-:-:S04]  /*1940*/  FSETP.GT.AND P0, PT, R3, RZ, PT ;  /* 0x000000ff0300720b */ /* 0x001fc80003f04000 */
[----:B------:R-:W-:-:S05]  /*1950*/  FSEL R0, R30, -R30, P0 ;  /* 0x8000001e1e007208 */ /* 0x000fca0000000000 */
[----:B------:R-:W-:Y:S02]  /*1960*/  FADD R3, R3, R0 ;  /* 0x0000000003037221 */ /* 0x000fe40000000000 */
[----:B------:R-:W-:Y:S05]  /*1970*/  @!P1 BRA `(.L_x_21) ;  /* 0x0000000000d09947 */ /* 0x000fea0003800000 */
[----:B------:R-:W0:Y:S01]  /*1980*/  LDS R0, [R27] ;  /* 0x000000001b007984 */ /* 0x000e220000000800 */
[----:B------:R-:W1:Y:S01]  /*1990*/  MUFU.RCP R2, R3 ;  /* 0x0000000300027308 */ /* 0x000e620000001000 */
[----:B------:R-:W-:Y:S01]  /*19a0*/  BSSY.RECONVERGENT B4, `(.L_x_22) ;  /* 0x000000b000047945 */ /* 0x000fe20003800200 */
[----:B-1----:R-:W-:-:S04]  /*19b0*/  FFMA R33, -R3, R2, 1 ;  /* 0x3f80000003217423 */ /* 0x002fc80000000102 */
[----:B------:R-:W-:Y:S02]  /*19c0*/  FFMA R33, R2, R33, R2 ;  /* 0x0000002102217223 */ /* 0x000fe40000000002 */
[----:B0-----:R-:W0:Y:S02]  /*19d0*/  FCHK P0, R0, R3 ;  /* 0x0000000300007302 */ /* 0x001e240000000000 */
[----:B------:R-:W-:-:S04]  /*19e0*/  FFMA R2, R0, R33, RZ ;  /* 0x0000002100027223 */ /* 0x000fc800000000ff */
[----:B------:R-:W-:-:S04]  /*19f0*/  FFMA R32, -R3, R2, R0 ;  /* 0x0000000203207223 */ /* 0x000fc80000000100 */
[----:B------:R-:W-:Y:S01]  /*1a00*/  FFMA R2, R33, R32, R2 ;  /* 0x0000002021027223 */ /* 0x000fe20000000002 */
[----:B0-----:R-:W-:Y:S06]  /*1a10*/  @!P0 BRA `(.L_x_23) ;  /* 0x00000000000c8947 */ /* 0x001fec0003800000 */
[----:B------:R-:W-:-:S07]  /*1a20*/  MOV R2, 0x1a40 ;  /* 0x00001a4000027802 */ /* 0x000fce0000000f00 */
[----:B------:R-:W-:Y:S05]  /*1a30*/  CALL.REL.NOINC `($__internal_2_$__cuda_sm3x_div_rn_noftz_f32_slowpath) ;  /* 0x0000005800fc7944 */ /* 0x000fea0003c00000 */
[----:B------:R-:W-:-:S07]  /*1a40*/  IMAD.MOV.U32 R2, RZ, RZ, R0 ;  /* 0x000000ffff027224 */ /* 0x000fce00078e0000 */
.L_x_23:
[----:B------:R-:W-:Y:S05]  /*1a50*/  BSYNC.RECONVERGENT B4 ;  /* 0x0000000000047941 */ /* 0x000fea0003800200 */
.L_x_22:
[----:B------:R0:W-:Y:S01]  /*1a60*/  STS [R27], R2 ;  /* 0x000000021b007388 */ /* 0x0001e20000000800 */
[----:B------:R-:W-:Y:S02]  /*1a70*/  ISETP.NE.AND P0, PT, R26, 0x1, PT ;  /* 0x000000011a00780c */ /* 0x000fe40003f05270 */
[----:B------:R-:W-:-:S11]  /*1a80*/  IADD3 R33, PT, PT, R23, 0x1, RZ ;  /* 0x0000000117217810 */ /* 0x000fd60007ffe0ff */
[----:B0-----:R-:W-:Y:S05]  /*1a90*/  @!P0 BRA `(.L_x_21) ;  /* 0x0000000000888947 */ /* 0x001fea0003800000 */
[----:B------:R-:W0:Y:S01]  /*1aa0*/  LDS R32, [R27+0x4] ;  /* 0x000004001b207984 */ /* 0x000e220000000800 */
        /* <DEDUP_REMOVED lines=9> */
[----:B------:R-:W-:Y:S02]  /*1b40*/  MOV R0, R32 ;  /* 0x0000002000007202 */ /* 0x000fe40000000f00 */
[----:B------:R-:W-:-:S07]  /*1b50*/  MOV R2, 0x1b70 ;  /* 0x00001b7000027802 */ /* 0x000fce0000000f00 */
[----:B------:R-:W-:Y:S05]  /*1b60*/  CALL.REL.NOINC `($__internal_2_$__cuda_sm3x_div_rn_noftz_f32_slowpath) ;  /* 0x0000005800b07944 */ /* 0x000fea0003c00000 */
.L_x_25:
[----:B------:R-:W-:Y:S05]  /*1b70*/  BSYNC.RECONVERGENT B4 ;  /* 0x0000000000047941 */ /* 0x000fea0003800200 */
.L_x_24:
[----:B------:R0:W-:Y:S01]  /*1b80*/  STS [R27+0x4], R0 ;  /* 0x000004001b007388 */ /* 0x0001e20000000800 */
        /* <DEDUP_REMOVED lines=16> */
.L_x_27:
[----:B------:R-:W-:Y:S05]  /*1c90*/  BSYNC.RECONVERGENT B4 ;  /* 0x0000000000047941 */ /* 0x000fea0003800200 */
.L_x_26:
[----:B------:R0:W-:Y:S01]  /*1ca0*/  STS [R27+0x8], R0 ;  /* 0x000008001b007388 */ /* 0x0001e20000000800 */
[----:B------:R-:W-:-:S07]  /*1cb0*/  VIADD R33, R23, 0x3 ;  /* 0x0000000317217836 */ /* 0x000fce0000000000 */
.L_x_21:
[----:B------:R-:W-:Y:S05]  /*1cc0*/  BSYNC.RECONVERGENT B3 ;  /* 0x0000000000037941 */ /* 0x000fea0003800200 */
.L_x_20:
[----:B0-----:R-:W-:-:S04]  /*1cd0*/  IADD3 R0, PT, PT, -R10, R23, RZ ;  /* 0x000000170a007210 */ /* 0x001fc80007ffe1ff */
[----:B------:R-:W-:-:S13]  /*1ce0*/  ISETP.GT.U32.AND P0, PT, R0, -0x4, PT ;  /* 0xfffffffc0000780c */ /* 0x000fda0003f04070 */
[----:B------:R-:W-:Y:S05]  /*1cf0*/  @P0 BRA `(.L_x_19) ;  /* 0x00000004000c0947 */ /* 0x000fea0003800000 */
.L_x_36:
[C---:B0-----:R-:W-:Y:S01]  /*1d00*/  LEA R26, R33.reuse, UR8, 0x2 ;  /* 0x00000008211a7c11 */ /* 0x041fe2000f8e10ff */
[----:B------:R-:W0:Y:S01]  /*1d10*/  MUFU.RCP R0, R3 ;  /* 0x0000000300007308 */ /* 0x000e220000001000 */
[----:B------:R-:W-:Y:S01]  /*1d20*/  IADD3 R33, PT, PT, R33, 0x4, RZ ;  /* 0x0000000421217810 */ /* 0x000fe20007ffe0ff */
[----:B------:R-:W-:Y:S02]  /*1d30*/  BSSY.RECONVERGENT B3, `(.L_x_28) ;  /* 0x000000e000037945 */ /* 0x000fe40003800200 */
[----:B------:R-:W1:Y:S01]  /*1d40*/  LDS R32, [R26] ;  /* 0x000000001a207984 */ /* 0x000e620000000800 */
[----:B------:R-:W-:Y:S01]  /*1d50*/  ISETP.GE.AND P4, PT, R33, R10, PT ;  /* 0x0000000a2100720c */ /* 0x000fe20003f86270 */
[----:B0-----:R-:W-:-:S04]  /*1d60*/  FFMA R27, -R3, R0, 1 ;  /* 0x3f800000031b7423 */ /* 0x001fc80000000100 */
[----:B------:R-:W-:Y:S01]  /*1d70*/  FFMA R0, R0, R27, R0 ;  /* 0x0000001b00007223 */ /* 0x000fe20000000000 */
[----:B-1----:R-:W0:Y:S03]  /*1d80*/  FCHK P0, R32, R3 ;  /* 0x0000000320007302 */ /* 0x002e260000000000 */
[----:B------:R-:W-:-:S04]  /*1d90*/  FFMA R2, R0, R32, RZ ;  /* 0x0000002000027223 */ /* 0x000fc800000000ff */
[----:B------:R-:W-:-:S04]  /*1da0*/  FFMA R27, -R3, R2, R32 ;  /* 0x00000002031b7223 */ /* 0x000fc80000000120 */
[----:B------:R-:W-:Y:S01]  /*1db0*/  FFMA R27, R0, R27, R2 ;  /* 0x0000001b001b7223 */ /* 0x000fe20000000002 */
[----:B0-----:R-:W-:Y:S06]  /*1dc0*/  @!P0 BRA `(.L_x_29) ;  /* 0x0000000000108947 */ /* 0x001fec0003800000 */
[----:B------:R-:W-:Y:S02]  /*1dd0*/  MOV R0, R32 ;  /* 0x0000002000007202 */ /* 0x000fe40000000f00 */
[----:B------:R-:W-:-:S07]  /*1de0*/  MOV R2, 0x1e00 ;  /* 0x00001e0000027802 */ /* 0x000fce0000000f00 */
[----:B------:R-:W-:Y:S05]  /*1df0*/  CALL.REL.NOINC `($__internal_2_$__cuda_sm3x_div_rn_noftz_f32_slowpath) ;  /* 0x00000058000c7944 */ /* 0x000fea0003c00000 */
[----:B------:R-:W-:-:S07]  /*1e00*/  MOV R27, R0 ;  /* 0x00000000001b7202 */ /* 0x000fce0000000f00 */
.L_x_29:
[----:B------:R-:W-:Y:S05]  /*1e10*/  BSYNC.RECONVERGENT B3 ;  /* 0x0000000000037941 */ /* 0x000fea0003800200 */
.L_x_28:
[----:B------:R-:W0:Y:S01]  /*1e20*/  LDS R32, [R26+0x4] ;  /* 0x000004001a207984 */ /* 0x000e220000000800 */
[----:B------:R-:W1:Y:S01]  /*1e30*/  MUFU.RCP R0, R3 ;  /* 0x0000000300007308 */ /* 0x000e620000001000 */
[----:B------:R-:W-:Y:S02]  /*1e40*/  BSSY.RECONVERGENT B3, `(.L_x_30) ;  /* 0x000000d000037945 */ /* 0x000fe40003800200 */
[----:B------:R2:W-:Y:S01]  /*1e50*/  STS [R26], R27 ;  /* 0x0000001b1a007388 */ /* 0x0005e20000000800 */
[----:B-1----:R-:W-:-:S04]  /*1e60*/  FFMA R35, -R3, R0, 1 ;  /* 0x3f80000003237423 */ /* 0x002fc80000000100 */
[----:B------:R-:W-:Y:S01]  /*1e70*/  FFMA R0, R0, R35, R0 ;  /* 0x0000002300007223 */ /* 0x000fe20000000000 */
[----:B0-----:R-:W0:Y:S03]  /*1e80*/  FCHK P0, R32, R3 ;  /* 0x0000000320007302 */ /* 0x001e260000000000 */
[----:B------:R-:W-:-:S04]  /*1e90*/  FFMA R2, R0, R32, RZ ;  /* 0x0000002000027223 */ /* 0x000fc800000000ff */
[----:B------:R-:W-:-:S04]  /*1ea0*/  FFMA R35, -R3, R2, R32 ;  /* 0x0000000203237223 */ /* 0x000fc80000000120 */
[----:B------:R-:W-:Y:S01]  /*1eb0*/  FFMA R35, R0, R35, R2 ;  /* 0x0000002300237223 */ /* 0x000fe20000000002 */
[----:B0-2---:R-:W-:Y:S06]  /*1ec0*/  @!P0 BRA `(.L_x_31) ;  /* 0x0000000000108947 */ /* 0x005fec0003800000 */
[----:B------:R-:W-:Y:S01]  /*1ed0*/  IMAD.MOV.U32 R0, RZ, RZ, R32 ;  /* 0x000000ffff007224 */ /* 0x000fe200078e0020 */
[----:B------:R-:W-:-:S07]  /*1ee0*/  MOV R2, 0x1f00 ;  /* 0x00001f0000027802 */ /* 0x000fce0000000f00 */
[----:B------:R-:W-:Y:S05]  /*1ef0*/  CALL.REL.NOINC `($__internal_2_$__cuda_sm3x_div_rn_noftz_f32_slowpath) ;  /* 0x0000005400cc7944 */ /* 0x000fea0003c00000 */
[----:B------:R-:W-:-:S07]  /*1f00*/  MOV R35, R0 ;  /* 0x0000000000237202 */ /* 0x000fce0000000f00 */
.L_x_31:
[----:B------:R-:W-:Y:S05]  /*1f10*/  BSYNC.RECONVERGENT B3 ;  /* 0x0000000000037941 */ /* 0x000fea0003800200 */
.L_x_30:
[----:B------:R-:W0:Y:S01]  /*1f20*/  LDS R32, [R26+0x8] ;  /* 0x000008001a207984 */ /* 0x000e220000000800 */
[----:B------:R-:W1:Y:S01]  /*1f30*/  MUFU.RCP R0, R3 ;  /* 0x0000000300007308 */ /* 0x000e620000001000 */
[----:B------:R-:W-:Y:S02]  /*1f40*/  BSSY.RECONVERGENT B3, `(.L_x_32) ;  /* 0x000000d000037945 */ /* 0x000fe40003800200 */
[----:B------:R2:W-:Y:S01]  /*1f50*/  STS [R26+0x4], R35 ;  /* 0x000004231a007388 */ /* 0x0005e20000000800 */
[----:B-1----:R-:W-:-:S04]  /*1f60*/  FFMA R27, -R3, R0, 1 ;  /* 0x3f800000031b7423 */ /* 0x002fc80000000100 */
[----:B------:R-:W-:Y:S01]  /*1f70*/  FFMA R0, R0, R27, R0 ;  /* 0x0000001b00007223 */ /* 0x000fe20000000000 */
[----:B0-----:R-:W0:Y:S03]  /*1f80*/  FCHK P0, R32, R3 ;  /* 0x0000000320007302 */ /* 0x001e260000000000 */
[----:B------:R-:W-:-:S04]  /*1f90*/  FFMA R2, R0, R32, RZ ;  /* 0x0000002000027223 */ /* 0x000fc800000000ff */
[----:B------:R-:W-:-:S04]  /*1fa0*/  FFMA R27, -R3, R2, R32 ;  /* 0x00000002031b7223 */ /* 0x000fc80000000120 */
[----:B------:R-:W-:Y:S01]  /*1fb0*/  FFMA R27, R0, R27, R2 ;  /* 0x0000001b001b7223 */ /* 0x000fe20000000002 */
[----:B0-2---:R-:W-:Y:S06]  /*1fc0*/  @!P0 BRA `(.L_x_33) ;  /* 0x0000000000108947 */ /* 0x005fec0003800000 */
[----:B------:R-:W-:Y:S02]  /*1fd0*/  MOV R0, R32 ;  /* 0x0000002000007202 */ /* 0x000fe40000000f00 */
[----:B------:R-:W-:-:S07]  /*1fe0*/  MOV R2, 0x2000 ;  /* 0x0000200000027802 */ /* 0x000fce0000000f00 */
[----:B------:R-:W-:Y:S05]  /*1ff0*/  CALL.REL.NOINC `($__internal_2_$__cuda_sm3x_div_rn_noftz_f32_slowpath) ;  /* 0x00000054008c7944 */ /* 0x000fea0003c00000 */
[----:B------:R-:W-:-:S07]  /*2000*/  MOV R27, R0 ;  /* 0x00000000001b7202 */ /* 0x000fce0000000f00 */
.L_x_33:
[----:B------:R-:W-:Y:S05]  /*2010*/  BSYNC.RECONVERGENT B3 ;  /* 0x0000000000037941 */ /* 0x000fea0003800200 */
.L_x_32:
        /* <DEDUP_REMOVED lines=14> */
.L_x_35:
[----:B------:R-:W-:Y:S05]  /*2100*/  BSYNC.RECONVERGENT B3 ;  /* 0x0000000000037941 */ /* 0x000fea0003800200 */
.L_x_34:
[----:B------:R0:W-:Y:S01]  /*2110*/  STS [R26+0xc], R0 ;  /* 0x00000c001a007388 */ /* 0x0001e20000000800 */
[----:B------:R-:W-:Y:S05]  /*2120*/  @!P4 BRA `(.L_x_36) ;  /* 0xfffffff800f4c947 */ /* 0x000fea000383ffff */
.L_x_19:
[----:B------:R-:W-:Y:S05]  /*2130*/  BSYNC.RECONVERGENT B2 ;  /* 0x0000000000027941 */ /* 0x000fea0003800200 */
.L_x_18:
[----:B------:R-:W-:Y:S01]  /*2140*/  ISETP.NE.AND P0, PT, R6, R21, PT ;  /* 0x000000150600720c */ /* 0x000fe20003f05270 */
[----:B------:R-:W-:-:S03]  /*2150*/  HFMA2 R3, -RZ, RZ, 0, 0 ;  /* 0x00000000ff037431 */ /* 0x000fc600000001ff */
[----:B------:R-:W-:-:S13]  /*2160*/  ISETP.NE.OR P0, PT, R7, R18, P0 ;  /* 0x000000120700720c */ /* 0x000fda0000705670 */
[----:B0-----:R-:W-:-:S05]  /*2170*/  @!P0 IMAD.MOV.U32 R0, RZ, RZ, 0x3f800000 ;  /* 0x3f800000ff008424 */ /* 0x001fca00078e00ff */
[----:B------:R0:W-:Y:S01]  /*2180*/  @!P0 STS [R31+0x4], R0 ;  /* 0x000004001f008388 */ /* 0x0001e20000000800 */
[----:B------:R-:W-:Y:S06]  /*2190*/  BAR.SYNC.DEFER_BLOCKING 0x0 ;  /* 0x0000000000007b1d */ /* 0x000fec0000010000 */
[----:B------:R-:W-:Y:S05]  /*21a0*/  @P6 BRA `(.L_x_37) ;  /* 0x0000000400706947 */ /* 0x000fea0003800000 */
[----:B------:R-:W-:Y:S01]  /*21b0*/  ISETP.GE.U32.AND P0, PT, R22, 0xf, PT ;  /* 0x0000000f1600780c */ /* 0x000fe20003f06070 */
[----:B------:R-:W-:Y:S01]  /*21c0*/  ULOP3.LUT UP1, URZ, UR7, 0xf, URZ, 0xc0, !UPT ;  /* 0x0000000f07ff7892 */ /* 0x000fe2000f82c0ff */
[----:B------:R-:W-:Y:S02]  /*21d0*/  R2UR UR4, R19 ;  /* 0x00000000130472ca */ /* 0x000fe400000e0000 */
[----:B------:R-:W-:-:S09]  /*21e0*/  MOV R3, RZ ;  /* 0x000000ff00037202 */ /* 0x000fd20000000f00 */
[----:B------:R-:W-:Y:S05]  /*21f0*/  @!P0 BRA `(.L_x_38) ;  /* 0x00000000009c8947 */ /* 0x000fea0003800000 */
[----:B------:R-:W-:Y:S01]  /*2200*/  MOV R3, RZ ;  /* 0x000000ff00037202 */ /* 0x000fe20000000f00 */
[----:B------:R-:W-:-:S12]  /*2210*/  ULOP3.LUT UR13, UR7, 0xfffffff0, URZ, 0xc0, !UPT ;  /* 0xfffffff0070d7892 */ /* 0x000fd8000f8ec0ff */
.L_x_39:
[----:B------:R-:W-:Y:S02]  /*2220*/  ULEA UR9, UR4, UR8, 0x2 ;  /* 0x0000000804097291 */ /* 0x000fe4000f8e10ff */
[----:B------:R-:W-:-:S07]  /*2230*/  UIADD3 UR4, UPT, UPT, UR4, 0x10, URZ ;  /* 0x0000001004047890 */ /* 0x000fce000fffe0ff */
[----:B0-----:R-:W0:Y:S04]  /*2240*/  LDS R0, [UR9] ;  /* 0x00000009ff007984 */ /* 0x001e280008000800 */
[----:B------:R-:W1:Y:S04]  /*2250*/  LDS R27, [UR9+0x4] ;  /* 0x00000409ff1b7984 */ /* 0x000e680008000800 */
[----:B------:R-:W2:Y:S04]  /*2260*/  LDS R33, [UR9+0x8] ;  /* 0x00000809ff217984 */ /* 0x000ea80008000800 */
[----:B------:R-:W3:Y:S04]  /*2270*/  LDS R35, [UR9+0xc] ;  /* 0x00000c09ff237984 */ /* 0x000ee80008000800 */
[----:B------:R-:W4:Y:S04]  /*2280*/  LDS R37, [UR9+0x10] ;  /* 0x00001009ff257984 */ /* 0x000f280008000800 */
[----:B------:R-:W5:Y:S04]  /*2290*/  LDS R39, [UR9+0x14] ;  /* 0x00001409ff277984 */ /* 0x000f680008000800 */
[----:B------:R-:W5:Y:S04]  /*22a0*/  LDS R41, [UR9+0x18] ;  /* 0x00001809ff297984 */ /* 0x000f680008000800 */
[----:B------:R-:W5:Y:S04]  /*22b0*/  LDS R43, [UR9+0x1c] ;  /* 0x00001c09ff2b7984 */ /* 0x000f680008000800 */
[----:B------:R-:W5:Y:S04]  /*22c0*/  LDS R45, [UR9+0x20] ;  /* 0x00002009ff2d7984 */ /* 0x000f680008000800 */
[----:B------:R-:W5:Y:S01]  /*22d0*/  LDS R47, [UR9+0x24] ;  /* 0x00002409ff2f7984 */ /* 0x000f620008000800 */
[----:B0-----:R-:W-:-:S03]  /*22e0*/  FFMA R0, R0, R0, R3 ;  /* 0x0000000000007223 */ /* 0x001fc60000000003 */
[----:B------:R-:W0:Y:S01]  /*22f0*/  LDS R3, [UR9+0x28] ;  /* 0x00002809ff037984 */ /* 0x000e220008000800 */
[----:B-1----:R-:W-:-:S03]  /*2300*/  FFMA R0, R27, R27, R0 ;  /* 0x0000001b1b007223 */ /* 0x002fc60000000000 */
[----:B------:R-:W1:Y:S01]  /*2310*/  LDS R27, [UR9+0x2c] ;  /* 0x00002c09ff1b7984 */ /* 0x000e620008000800 */
[----:B--2---:R-:W-:-:S03]  /*2320*/  FFMA R0, R33, R33, R0 ;  /* 0x0000002121007223 */ /* 0x004fc60000000000 */
[----:B------:R-:W2:Y:S01]  /*2330*/  LDS R33, [UR9+0x30] ;  /* 0x00003009ff217984 */ /* 0x000ea20008000800 */
[----:B---3--:R-:W-:-:S03]  /*2340*/  FFMA R0, R35, R35, R0 ;  /* 0x0000002323007223 */ /* 0x008fc60000000000 */
[----:B------:R-:W3:Y:S01]  /*2350*/  LDS R35, [UR9+0x34] ;  /* 0x00003409ff237984 */ /* 0x000ee20008000800 */
[----:B----4-:R-:W-:-:S03]  /*2360*/  FFMA R0, R37, R37, R0 ;  /* 0x0000002525007223 */ /* 0x010fc60000000000 */
[----:B------:R-:W4:Y:S01]  /*2370*/  LDS R37, [UR9+0x38] ;  /* 0x00003809ff257984 */ /* 0x000f220008000800 */
[----:B-----5:R-:W-:-:S03]  /*2380*/  FFMA R0, R39, R39, R0 ;  /* 0x0000002727007223 */ /* 0x020fc60000000000 */
[----:B------:R-:W5:Y:S01]  /*2390*/  LDS R39, [UR9+0x3c] ;  /* 0x00003c09ff277984 */ /* 0x000f620008000800 */
[----:B------:R-:W-:Y:S01]  /*23a0*/  UIADD3 UR9, UPT, UPT, UR6, UR4, URZ ;  /* 0x0000000406097290 */ /* 0x000fe2000fffe0ff */
[----:B------:R-:W-:-:S03]  /*23b0*/  FFMA R0, R41, R41, R0 ;  /* 0x0000002929007223 */ /* 0x000fc60000000000 */
[----:B------:R-:W-:Y:S01]  /*23c0*/  UISETP.NE.AND UP0, UPT, UR9, UR13, UPT ;  /* 0x0000000d0900728c */ /* 0x000fe2000bf05270 */
        /* <DEDUP_REMOVED lines=9> */
[----:B------:R-:W-:Y:S06]  /*2460*/  BRA.U UP0, `(.L_x_39) ;  /* 0xfffffffd006c7547 */ /* 0x000fec000b83ffff */
.L_x_38:
[----:B------:R-:W-:Y:S05]  /*2470*/  BRA.U !UP1, `(.L_x_37) ;  /* 0x0000000109bc7547 */ /* 0x000fea000b800000 */
[----:B------:R-:W-:Y:S02]  /*2480*/  UISETP.GE.U32.AND UP0, UPT, UR12, 0x7, UPT ;  /* 0x000000070c00788c */ /* 0x000fe4000bf06070 */
[----:B------:R-:W-:-:S07]  /*2490*/  ULOP3.LUT UP1, URZ, UR5, 0x7, URZ, 0xc0, !UPT ;  /* 0x0000000705ff7892 */ /* 0x000fce000f82c0ff */
[----:B------:R-:W-:Y:S05]  /*24a0*/  BRA.U !UP0, `(.L_x_40) ;  /* 0x0000000108487547 */ /* 0x000fea000b800000 */
        /* <DEDUP_REMOVED lines=9> */
[----:B------:R-:W5:Y:S01]  /*2540*/  LDS R43, [UR9+0x1c] ;  /* 0x00001c09ff2b7984 */ /* 0x000f620008000800 */
        /* <DEDUP_REMOVED lines=8> */
.L_x_40:
[----:B------:R-:W-:Y:S05]  /*25d0*/  BRA.U !UP1, `(.L_x_37) ;  /* 0x0000000109647547 */ /* 0x000fea000b800000 */
[----:B------:R-:W-:Y:S02]  /*25e0*/  ISETP.GE.U32.AND P1, PT, R28, 0x3, PT ;  /* 0x000000031c00780c */ /* 0x000fe40003f26070 */
[----:B------:R-:W-:-:S04]  /*25f0*/  LOP3.LUT R2, R20, 0x3, RZ, 0xc0, !PT ;  /* 0x0000000314027812 */ /* 0x000fc800078ec0ff */
[----:B------:R-:W-:-:S07]  /*2600*/  ISETP.NE.AND P0, PT, R2, RZ, PT ;  /* 0x000000ff0200720c */ /* 0x000fce0003f05270 */
[----:B------:R-:W-:Y:S06]  /*2610*/  @!P1 BRA `(.L_x_41) ;  /* 0x0000000000289947 */ /* 0x000fec0003800000 */
[----:B------:R-:W-:Y:S02]  /*2620*/  ULEA UR9, UR4, UR8, 0x2 ;  /* 0x0000000804097291 */ /* 0x000fe4000f8e10ff */
[----:B------:R-:W-:-:S07]  /*2630*/  UIADD3 UR4, UPT, UPT, UR4, 0x4, URZ ;  /* 0x0000000404047890 */ /* 0x000fce000fffe0ff */
[----:B0-----:R-:W0:Y:S04]  /*2640*/  LDS R0, [UR9] ;  /* 0x00000009ff007984 */ /* 0x001e280008000800 */
[----:B------:R-:W1:Y:S04]  /*2650*/  LDS R27, [UR9+0x4] ;  /* 0x00000409ff1b7984 */ /* 0x000e680008000800 */
[----:B------:R-:W2:Y:S04]  /*2660*/  LDS R33, [UR9+0x8] ;  /* 0x00000809ff217984 */ /* 0x000ea80008000800 */
[----:B------:R-:W3:Y:S01]  /*2670*/  LDS R35, [UR9+0xc] ;  /* 0x00000c09ff237984 */ /* 0x000ee20008000800 */
[----:B0-----:R-:W-:-:S04]  /*2680*/  FFMA R0, R0, R0, R3 ;  /* 0x0000000000007223 */ /* 0x001fc80000000003 */
[----:B-1----:R-:W-:-:S04]  /*2690*/  FFMA R0, R27, R27, R0 ;  /* 0x0000001b1b007223 */ /* 0x002fc80000000000 */
[----:B--2---:R-:W-:-:S04]  /*26a0*/  FFMA R0, R33, R33, R0 ;  /* 0x0000002121007223 */ /* 0x004fc80000000000 */
[----:B---3--:R-:W-:-:S07]  /*26b0*/  FFMA R3, R35, R35, R0 ;  /* 0x0000002323037223 */ /* 0x008fce0000000000 */
.L_x_41:
[----:B------:R-:W-:Y:S05]  /*26c0*/  @!P0 BRA `(.L_x_37) ;  /* 0x0000000000288947 */ /* 0x000fea0003800000 */
[----:B------:R-:W-:Y:S01]  /*26d0*/  ULEA UR4, UR4, UR8, 0x2 ;  /* 0x0000000804047291 */ /* 0x000fe2000f8e10ff */
[----:B------:R-:W-:-:S08]  /*26e0*/  ISETP.NE.AND P0, PT, R2, 0x1, PT ;  /* 0x000000010200780c */ /* 0x000fd00003f05270 */
[----:B0-----:R-:W0:Y:S02]  /*26f0*/  LDS R0, [UR4] ;  /* 0x00000004ff007984 */ /* 0x001e240008000800 */
[----:B0-----:R-:W-:-:S03]  /*2700*/  FFMA R3, R0, R0, R3 ;  /* 0x0000000000037223 */ /* 0x001fc60000000003 */
[----:B------:R-:W-:Y:S05]  /*2710*/  @!P0 BRA `(.L_x_37) ;  /* 0x0000000000148947 */ /* 0x000fea0003800000 */
[----:B------:R-:W-:Y:S01]  /*2720*/  ISETP.NE.AND P0, PT, R2, 0x2, PT ;  /* 0x000000020200780c */ /* 0x000fe20003f05270 */
[----:B------:R-:W0:-:S12]  /*2730*/  LDS R0, [UR4+0x4] ;  /* 0x00000404ff007984 */ /* 0x000e180008000800 */
[----:B------:R-:W1:Y:S01]  /*2740*/  @P0 LDS R2, [UR4+0x8] ;  /* 0x00000804ff020984 */ /* 0x000e620008000800 */
[----:B0-----:R-:W-:-:S04]  /*2750*/  FFMA R3, R0, R0, R3 ;  /* 0x0000000000037223 */ /* 0x001fc80000000003 */
[----:B-1----:R-:W-:-:S07]  /*2760*/  @P0 FFMA R3, R2, R2, R3 ;  /* 0x0000000202030223 */ /* 0x002fce0000000003 */
.L_x_37:
[----:B------:R-:W-:Y:S01]  /*2770*/  ISETP.EQ.AND P0, PT, R7, R18, P5 ;  /* 0x000000120700720c */ /* 0x000fe20002f02270 */
[----:B------:R-:W-:Y:S03]  /*2780*/  BSSY.RECONVERGENT B2, `(.L_x_42) ;  /* 0x00000ae000027945 */ /* 0x000fe60003800200 */
[----:B------:R-:W-:Y:S02]  /*2790*/  P2R R37, PR, RZ, 0x1 ;  /* 0x00000001ff257803 */ /* 0x000fe40000000000 */
[----:B------:R-:W-:-:S13]  /*27a0*/  ISETP.LE.OR P0, PT, R10, R23, !P0 ;  /* 0x000000170a00720c */ /* 0x000fda0004703670 */
[----:B------:R-:W-:Y:S05]  /*27b0*/  @P0 BRA `(.L_x_43) ;  /* 0x0000000800a80947 */ /* 0x000fea0003800000 */
[----:B------:R-:W-:Y:S01]  /*27c0*/  MOV R32, UR7 ;  /* 0x0000000700207c02 */ /* 0x000fe20008000f00 */
[----:B------:R-:W-:-:S03]  /*27d0*/  IMAD.MOV.U32 R33, RZ, RZ, R23 ;  /* 0x000000ffff217224 */ /* 0x000fc600078e0017 */
[----:B------:R-:W-:-:S07]  /*27e0*/  LOP3.LUT R32, R32, 0x3, RZ, 0xc0, !PT ;  /* 0x0000000320207812 */ /* 0x000fce00078ec0ff */
.L_x_61:
[C---:B-123--:R-:W-:Y:S01]  /*27f0*/  LEA R34, R33.reuse, R13, 0x2 ;  /* 0x0000000d21227211 */ /* 0x04efe200078e10ff */
[----:B------:R-:W-:Y:S01]  /*2800*/  IMAD R36, R4, R33, RZ ;  /* 0x0000002104247224 */ /* 0x000fe200078e02ff */
[----:B------:R-:W-:Y:S01]  /*2810*/  ISETP.NE.AND P0, PT, R32, RZ, PT ;  /* 0x000000ff2000720c */ /* 0x000fe20003f05270 */
[----:B------:R-:W-:Y:S01]  /*2820*/  HFMA2 R41, -RZ, RZ, 0, 0 ;  /* 0x00000000ff297431 */ /* 0x000fe200000001ff */
[----:B------:R-:W-:Y:S01]  /*2830*/  IADD3 R33, PT, PT, R33, 0x1, RZ ;  /* 0x0000000121217810 */ /* 0x000fe20007ffe0ff */
[----:B------:R1:W-:Y:S01]  /*2840*/  STS [R34], RZ ;  /* 0x000000ff22007388 */ /* 0x0003e20000000800 */
[----:B------:R-:W-:Y:S02]  /*2850*/  MOV R35, R19 ;  /* 0x0000001300237202 */ /* 0x000fe40000000f00 */
[----:B------:R-:W-:-:S07]  /*2860*/  ISETP.GE.AND P5, PT, R33, R10, PT ;  /* 0x0000000a2100720c */ /* 0x000fce0003fa6270 */
[----:B-1----:R-:W-:Y:S06]  /*2870*/  @!P0 BRA `(.L_x_44) ;  /* 0x0000000400088947 */ /* 0x002fec0003800000 */
[----:B------:R-:W-:Y:S01]  /*2880*/  IMAD.IADD R27, R36, 0x1, R15 ;  /* 0x00000001241b7824 */ /* 0x000fe200078e020f */
[----:B------:R-:W1:Y:S03]  /*2890*/  LDS R35, [R31+0x4] ;  /* 0x000004001f237984 */ /* 0x000e660000000800 */
[----:B------:R-:W-:-:S05]  /*28a0*/  IMAD.WIDE.U32 R26, R27, 0x4, R24 ;  /* 0x000000041b1a7825 */ /* 0x000fca00078e0018 */
[----:B0-----:R-:W2:Y:S01]  /*28b0*/  LDG.E R0, desc[UR10][R26.64+0x4] ;  /* 0x0000040a1a007981 */ /* 0x001ea2000c1e1900 */
[----:B------:R-:W0:Y:S01]  /*28c0*/  MUFU.RCP R2, R3 ;  /* 0x0000000300027308 */ /* 0x000e220000001000 */
[----:B------:R-:W-:Y:S01]  /*28d0*/  BSSY.RECONVERGENT B3, `(.L_x_45) ;  /* 0x000000f000037945 */ /* 0x000fe20003800200 */
[----:B------:R-:W-:Y:S01]  /*28e0*/  ISETP.NE.AND P4, PT, R32, 0x1, PT ;  /* 0x000000012000780c */ /* 0x000fe20003f85270 */
[----:B0-----:R-:W-:-:S04]  /*28f0*/  FFMA R39, R2, -R3, 1 ;  /* 0x3f80000002277423 */ /* 0x001fc80000000803 */
[----:B------:R-:W-:Y:S01]  /*2900*/  FFMA R39, R2, R39, R2 ;  /* 0x0000002702277223 */ /* 0x000fe20000000002 */
[----:B--2---:R-:W-:-:S04]  /*2910*/  FADD R0, R0, R0 ;  /* 0x0000000000007221 */ /* 0x004fc80000000000 */
[----:B-1----:R-:W-:-:S04]  /*2920*/  FMUL R0, R0, R35 ;  /* 0x0000002300007220 */ /* 0x002fc80000400000 */
[----:B------:R-:W0:Y:S01]  /*2930*/  FCHK P0, R0, R3 ;  /* 0x0000000300007302 */ /* 0x000e220000000000 */
[----:B------:R-:W-:-:S04]  /*2940*/  FFMA R2, R0, R39, RZ ;  /* 0x0000002700027223 */ /* 0x000fc800000000ff */
[----:B------:R-:W-:-:S04]  /*2950*/  FFMA R35, R2, -R3, R0 ;  /* 0x8000000302237223 */ /* 0x000fc80000000000 */
[----:B------:R-:W-:Y:S01]  /*2960*/  FFMA R2, R39, R35, R2 ;  /* 0x0000002327027223 */ /* 0x000fe20000000002 */
[----:B------:R-:W-:Y:S01]  /*2970*/  IADD3 R35, PT, PT, R15, 0x2, RZ ;  /* 0x000000020f237810 */ /* 0x000fe20007ffe0ff */
[----:B0-----:R-:W-:Y:S06]  /*2980*/  @!P0 BRA `(.L_x_46) ;  /* 0x00000000000c8947 */ /* 0x001fec0003800000 */
[----:B------:R-:W-:-:S07]  /*2990*/  MOV R2, 0x29b0 ;  /* 0x000029b000027802 */ /* 0x000fce0000000f00 */
[----:B------:R-:W-:Y:S05]  /*29a0*/  CALL.REL.NOINC `($__internal_2_$__cuda_sm3x_div_rn_noftz_f32_slowpath) ;  /* 0x0000004c00207944 */ /* 0x000fea0003c00000 */
[----:B------:R-:W-:-:S07]  /*29b0*/  MOV R2, R0 ;  /* 0x0000000000027202 */ /* 0x000fce0000000f00 */
.L_x_46:
[----:B------:R-:W-:Y:S05]  /*29c0*/  BSYNC.RECONVERGENT B3 ;  /* 0x0000000000037941 */ /* 0x000fea0003800200 */
.L_x_45:
[----:B------:R-:W-:-:S05]  /*29d0*/  FADD R41, RZ, R2 ;  /* 0x00000002ff297221 */ /* 0x000fca0000000000 */
[----:B------:R1:W-:Y:S01]  /*29e0*/  STS [R34], R41 ;  /* 0x0000002922007388 */ /* 0x0003e20000000800 */
[----:B------:R-:W-:Y:S05]  /*29f0*/  @!P4 BRA `(.L_x_44) ;  /* 0x0000000000a8c947 */ /* 0x000fea0003800000 */
[----:B------:R-:W2:Y:S01]  /*2a00*/  LDG.E R0, desc[UR10][R26.64+0x8] ;  /* 0x0000080a1a007981 */ /* 0x000ea2000c1e1900 */
[----:B------:R-:W0:Y:S01]  /*2a10*/  MUFU.RCP R38, R3 ;  /* 0x0000000300267308 */ /* 0x000e220000001000 */
[----:B------:R-:W-:Y:S01]  /*2a20*/  BSSY.RECONVERGENT B3, `(.L_x_47) ;  /* 0x0000010000037945 */ /* 0x000fe20003800200 */
[----:B------:R-:W-:Y:S01]  /*2a30*/  ISETP.NE.AND P4, PT, R32, 0x2, PT ;  /* 0x000000022000780c */ /* 0x000fe20003f85270 */
[----:B------:R-:W3:Y:S01]  /*2a40*/  LDS R35, [R31+0x8] ;  /* 0x000008001f237984 */ /* 0x000ee20000000800 */
[----:B0-----:R-:W-:Y:S01]  /*2a50*/  FFMA R39, R38, -R3, 1 ;  /* 0x3f80000026277423 */ /* 0x001fe20000000803 */
[----:B--2---:R-:W-:-:S03]  /*2a60*/  FADD R2, R0, R0 ;  /* 0x0000000000027221 */ /* 0x004fc60000000000 */
[----:B------:R-:W-:Y:S01]  /*2a70*/  FFMA R0, R38, R39, R38 ;  /* 0x0000002726007223 */ /* 0x000fe20000000026 */
[----:B---3--:R-:W-:-:S04]  /*2a80*/  FMUL R38, R2, R35 ;  /* 0x0000002302267220 */ /* 0x008fc80000400000 */
[----:B------:R-:W0:Y:S01]  /*2a90*/  FCHK P0, R38, R3 ;  /* 0x0000000326007302 */ /* 0x000e220000000000 */
[----:B------:R-:W-:-:S04]  /*2aa0*/  FFMA R35, R0, R38, RZ ;  /* 0x0000002600237223 */ /* 0x000fc800000000ff */
[----:B------:R-:W-:-:S04]  /*2ab0*/  FFMA R2, R35, -R3, R38 ;  /* 0x8000000323027223 */ /* 0x000fc80000000026 */
[----:B------:R-:W-:Y:S01]  /*2ac0*/  FFMA R0, R0, R2, R35 ;  /* 0x0000000200007223 */ /* 0x000fe20000000023 */
[----:B------:R-:W-:Y:S01]  /*2ad0*/  IADD3 R35, PT, PT, R15, 0x3, RZ ;  /* 0x000000030f237810 */ /* 0x000fe20007ffe0ff */
[----:B0-----:R-:W-:Y:S06]  /*2ae0*/  @!P0 BRA `(.L_x_48) ;  /* 0x00000000000c8947 */ /* 0x001fec0003800000 */
[----:B------:R-:W-:Y:S02]  /*2af0*/  MOV R0, R38 ;  /* 0x0000002600007202 */ /* 0x000fe40000000f00 */
[----:B------:R-:W-:-:S07]  /*2b00*/  MOV R2, 0x2b20 ;  /* 0x00002b2000027802 */ /* 0x000fce0000000f00 */
[----:B-1----:R-:W-:Y:S05]  /*2b10*/  CALL.REL.NOINC `($__internal_2_$__cuda_sm3x_div_rn_noftz_f32_slowpath) ;  /* 0x0000004800c47944 */ /* 0x002fea0003c00000 */
.L_x_48:
[----:B------:R-:W-:Y:S05]  /*2b20*/  BSYNC.RECONVERGENT B3 ;  /* 0x0000000000037941 */ /* 0x000fea0003800200 */
.L_x_47:
[----:B-1----:R-:W-:-:S05]  /*2b30*/  FADD R41, R41, R0 ;  /* 0x0000000029297221 */ /* 0x002fca0000000000 */
[----:B------:R2:W-:Y:S01]  /*2b40*/  STS [R34], R41 ;  /* 0x0000002922007388 */ /* 0x0005e20000000800 */
[----:B------:R-:W-:Y:S05]  /*2b50*/  @!P4 BRA `(.L_x_44) ;  /* 0x000000000050c947 */ /* 0x000fea0003800000 */
[----:B------:R-:W3:Y:S01]  /*2b60*/  LDG.E R26, desc[UR10][R26.64+0xc] ;  /* 0x00000c0a1a1a7981 */ /* 0x000ee2000c1e1900 */
[----:B------:R-:W0:Y:S01]  /*2b70*/  MUFU.RCP R2, R3 ;  /* 0x0000000300027308 */ /* 0x000e220000001000 */
[----:B------:R-:W-:Y:S02]  /*2b80*/  BSSY.RECONVERGENT B3, `(.L_x_49) ;  /* 0x000000f000037945 */ /* 0x000fe40003800200 */
[----:B------:R-:W1:Y:S01]  /*2b90*/  LDS R35, [R31+0xc] ;  /* 0x00000c001f237984 */ /* 0x000e620000000800 */
[----:B0-----:R-:W-:Y:S01]  /*2ba0*/  FFMA R39, R2, -R3, 1 ;  /* 0x3f80000002277423 */ /* 0x001fe20000000803 */
[----:B---3--:R-:W-:-:S04]  /*2bb0*/  FADD R0, R26, R26 ;  /* 0x0000001a1a007221 */ /* 0x008fc80000000000 */
[----:B-1----:R-:W-:Y:S01]  /*2bc0*/  FMUL R43, R0, R35 ;  /* 0x00000023002b7220 */ /* 0x002fe20000400000 */
[----:B------:R-:W-:Y:S01]  /*2bd0*/  FFMA R0, R2, R39, R2 ;  /* 0x0000002702007223 */ /* 0x000fe20000000002 */
[----:B------:R-:W-:Y:S02]  /*2be0*/  VIADD R35, R15, 0x4 ;  /* 0x000000040f237836 */ /* 0x000fe40000000000 */
[----:B------:R-:W0:Y:S01]  /*2bf0*/  FCHK P0, R43, R3 ;  /* 0x000000032b007302 */ /* 0x000e220000000000 */
[----:B------:R-:W-:-:S04]  /*2c00*/  FFMA R2, R0, R43, RZ ;  /* 0x0000002b00027223 */ /* 0x000fc800000000ff */
[----:B------:R-:W-:-:S04]  /*2c10*/  FFMA R39, R2, -R3, R43 ;  /* 0x8000000302277223 */ /* 0x000fc8000000002b */
[----:B------:R-:W-:Y:S01]  /*2c20*/  FFMA R0, R0, R39, R2 ;  /* 0x0000002700007223 */ /* 0x000fe20000000002 */
[----:B0-----:R-:W-:Y:S06]  /*2c30*/  @!P0 BRA `(.L_x_50) ;  /* 0x00000000000c8947 */ /* 0x001fec0003800000 */
[----:B------:R-:W-:Y:S02]  /*2c40*/  MOV R0, R43 ;  /* 0x0000002b00007202 */ /* 0x000fe40000000f00 */
[----:B------:R-:W-:-:S07]  /*2c50*/  MOV R2, 0x2c70 ;  /* 0x00002c7000027802 */ /* 0x000fce0000000f00 */
[----:B--2---:R-:W-:Y:S05]  /*2c60*/  CALL.REL.NOINC `($__internal_2_$__cuda_sm3x_div_rn_noftz_f32_slowpath) ;  /* 0x0000004800707944 */ /* 0x004fea0003c00000 */
.L_x_50:
[----:B------:R-:W-:Y:S05]  /*2c70*/  BSYNC.RECONVERGENT B3 ;  /* 0x0000000000037941 */ /* 0x000fea0003800200 */
.L_x_49:
[----:B--2---:R-:W-:-:S05]  /*2c80*/  FADD R41, R41, R0 ;  /* 0x0000000029297221 */ /* 0x004fca0000000000 */
[----:B------:R3:W-:Y:S02]  /*2c90*/  STS [R34], R41 ;  /* 0x0000002922007388 */ /* 0x0007e40000000800 */
.L_x_44:
[----:B------:R-:W-:-:S13]  /*2ca0*/  ISETP.GE.U32.AND P0, PT, R22, 0x3, PT ;  /* 0x000000031600780c */ /* 0x000fda0003f06070 */
[----:B------:R-:W-:Y:S05]  /*2cb0*/  @!P0 BRA `(.L_x_51) ;  /* 0x0000000400648947 */ /* 0x000fea0003800000 */
.L_x_60:
[----:B------:R-:W-:-:S05]  /*2cc0*/  IADD3 R27, PT, PT, R36, R35, RZ ;  /* 0x00000023241b7210 */ /* 0x000fca0007ffe0ff */
[----:B------:R-:W-:-:S06]  /*2cd0*/  IMAD.WIDE.U32 R26, R27, 0x4, R24 ;  /* 0x000000041b1a7825 */ /* 0x000fcc00078e0018 */
[----:B------:R-:W0:Y:S01]  /*2ce0*/  LDG.E R26, desc[UR10][R26.64] ;  /* 0x0000000a1a1a7981 */ /* 0x000e22000c1e1900 */
[----:B------:R-:W4:Y:S01]  /*2cf0*/  S2UR UR8, SR_CgaCtaId ;  /* 0x00000000000879c3 */ /* 0x000f220000008800 */
[----:B------:R-:W-:Y:S01]  /*2d00*/  UMOV UR4, 0x400 ;  /* 0x0000040000047882 */ /* 0x000fe20000000000 */
[----:B------:R-:W5:Y:S01]  /*2d10*/  MUFU.RCP R2, R3 ;  /* 0x0000000300027308 */ /* 0x000f620000001000 */
[----:B------:R-:W-:Y:S01]  /*2d20*/  BSSY.RECONVERGENT B3, `(.L_x_52) ;  /* 0x0000010000037945 */ /* 0x000fe20003800200 */
[----:B-----5:R-:W-:Y:S01]  /*2d30*/  FFMA R43, R2, -R3, 1 ;  /* 0x3f800000022b7423 */ /* 0x020fe20000000803 */
[----:B----4-:R-:W-:-:S06]  /*2d40*/  ULEA UR4, UR8, UR4, 0x18 ;  /* 0x0000000408047291 */ /* 0x010fcc000f8ec0ff */
[----:B------:R-:W-:-:S05]  /*2d50*/  LEA R44, R35, UR4, 0x2 ;  /* 0x00000004232c7c11 */ /* 0x000fca000f8e10ff */
[----:B------:R-:W4:Y:S01]  /*2d60*/  LDS R39, [R44] ;  /* 0x000000002c277984 */ /* 0x000f220000000800 */
[----:B0-----:R-:W-:-:S04]  /*2d70*/  FADD R0, R26, R26 ;  /* 0x0000001a1a007221 */ /* 0x001fc80000000000 */
[----:B----4-:R-:W-:Y:S01]  /*2d80*/  FMUL R39, R0, R39 ;  /* 0x0000002700277220 */ /* 0x010fe20000400000 */
[----:B------:R-:W-:-:S03]  /*2d90*/  FFMA R0, R2, R43, R2 ;  /* 0x0000002b02007223 */ /* 0x000fc60000000002 */
[----:B------:R-:W0:Y:S01]  /*2da0*/  FCHK P0, R39, R3 ;  /* 0x0000000327007302 */ /* 0x000e220000000000 */
[----:B------:R-:W-:-:S04]  /*2db0*/  FFMA R2, R0, R39, RZ ;  /* 0x0000002700027223 */ /* 0x000fc800000000ff */
[----:B------:R-:W-:-:S04]  /*2dc0*/  FFMA R27, R2, -R3, R39 ;  /* 0x80000003021b7223 */ /* 0x000fc80000000027 */
[----:B------:R-:W-:Y:S01]  /*2dd0*/  FFMA R0, R0, R27, R2 ;  /* 0x0000001b00007223 */ /* 0x000fe20000000002 */
[----:B0-----:R-:W-:Y:S06]  /*2de0*/  @!P0 BRA `(.L_x_53) ;  /* 0x00000000000c8947 */ /* 0x001fec0003800000 */
[----:B------:R-:W-:Y:S02]  /*2df0*/  MOV R0, R39 ;  /* 0x0000002700007202 */ /* 0x000fe40000000f00 */
[----:B------:R-:W-:-:S07]  /*2e00*/  MOV R2, 0x2e20 ;  /* 0x00002e2000027802 */ /* 0x000fce0000000f00 */
[----:B-123--:R-:W-:Y:S05]  /*2e10*/  CALL.REL.NOINC `($__internal_2_$__cuda_sm3x_div_rn_noftz_f32_slowpath) ;  /* 0x0000004800047944 */ /* 0x00efea0003c00000 */
.L_x_53:
[----:B------:R-:W-:Y:S05]  /*2e20*/  BSYNC.RECONVERGENT B3 ;  /* 0x0000000000037941 */ /* 0x000fea0003800200 */
.L_x_52:
[----:B------:R-:W-:-:S04]  /*2e30*/  IADD3 R27, P0, PT, R36, R35, RZ ;  /* 0x00000023241b7210 */ /* 0x000fc80007f1e0ff */
[----:B------:R-:W-:Y:S02]  /*2e40*/  IADD3.X R2, PT, PT, RZ, RZ, RZ, P0, !PT ;  /* 0x000000ffff027210 */ /* 0x000fe400007fe4ff */
[----:B------:R-:W-:-:S04]  /*2e50*/  LEA R26, P0, R27, R24, 0x2 ;  /* 0x000000181b1a7211 */ /* 0x000fc800078010ff */
[----:B------:R-:W-:-:S05]  /*2e60*/  LEA.HI.X R27, R27, R25, R2, 0x2, P0 ;  /* 0x000000191b1b7211 */ /* 0x000fca00000f1402 */
[----:B------:R-:W4:Y:S01]  /*2e70*/  LDG.E R2, desc[UR10][R26.64+0x4] ;  /* 0x0000040a1a027981 */ /* 0x000f22000c1e1900 */
[----:B-123--:R-:W-:Y:S01]  /*2e80*/  FADD R41, R0, R41 ;  /* 0x0000002900297221 */ /* 0x00efe20000000000 */
[----:B------:R-:W-:Y:S01]  /*2e90*/  BSSY.RECONVERGENT B3, `(.L_x_54) ;  /* 0x0000010000037945 */ /* 0x000fe20003800200 */
[----:B------:R-:W0:Y:S03]  /*2ea0*/  MUFU.RCP R0, R3 ;  /* 0x0000000300007308 */ /* 0x000e260000001000 */
[----:B------:R-:W-:Y:S04]  /*2eb0*/  STS [R34], R41 ;  /* 0x0000002922007388 */ /* 0x000fe80000000800 */
[----:B------:R-:W1:Y:S01]  /*2ec0*/  LDS R39, [R44+0x4] ;  /* 0x000004002c277984 */ /* 0x000e620000000800 */
[----:B0-----:R-:W-:-:S04]  /*2ed0*/  FFMA R45, R0, -R3, 1 ;  /* 0x3f800000002d7423 */ /* 0x001fc80000000803 */
[----:B------:R-:W-:Y:S01]  /*2ee0*/  FFMA R0, R0, R45, R0 ;  /* 0x0000002d00007223 */ /* 0x000fe20000000000 */
[----:B----4-:R-:W-:-:S04]  /*2ef0*/  FADD R2, R2, R2 ;  /* 0x0000000202027221 */ /* 0x010fc80000000000 */
[----:B-1----:R-:W-:-:S04]  /*2f00*/  FMUL R43, R2, R39 ;  /* 0x00000027022b7220 */ /* 0x002fc80000400000 */
[----:B------:R-:W0:Y:S01]  /*2f10*/  FCHK P0, R43, R3 ;  /* 0x000000032b007302 */ /* 0x000e220000000000 */
[----:B------:R-:W-:-:S04]  /*2f20*/  FFMA R2, R0, R43, RZ ;  /* 0x0000002b00027223 */ /* 0x000fc800000000ff */
[----:B------:R-:W-:-:S04]  /*2f30*/  FFMA R39, R2, -R3, R43 ;  /* 0x8000000302277223 */ /* 0x000fc8000000002b */
[----:B------:R-:W-:Y:S01]  /*2f40*/  FFMA R0, R0, R39, R2 ;  /* 0x0000002700007223 */ /* 0x000fe20000000002 */
[----:B0-----:R-:W-:Y:S06]  /*2f50*/  @!P0 BRA `(.L_x_55) ;  /* 0x00000000000c8947 */ /* 0x001fec0003800000 */
[----:B------:R-:W-:Y:S01]  /*2f60*/  IMAD.MOV.U32 R0, RZ, RZ, R43 ;  /* 0x000000ffff007224 */ /* 0x000fe200078e002b */
[----:B------:R-:W-:-:S07]  /*2f70*/  MOV R2, 0x2f90 ;  /* 0x00002f9000027802 */ /* 0x000fce0000000f00 */
[----:B------:R-:W-:Y:S05]  /*2f80*/  CALL.REL.NOINC `($__internal_2_$__cuda_sm3x_div_rn_noftz_f32_slowpath) ;  /* 0x0000004400a87944 */ /* 0x000fea0003c00000 */
.L_x_55:
[----:B------:R-:W-:Y:S05]  /*2f90*/  BSYNC.RECONVERGENT B3 ;  /* 0x0000000000037941 */ /* 0x000fea0003800200 */
.L_x_54:
[----:B------:R-:W2:Y:S01]  /*2fa0*/  LDG.E R2, desc[UR10][R26.64+0x8] ;  /* 0x0000080a1a027981 */ /* 0x000ea2000c1e1900 */
[----:B------:R-:W-:Y:S01]  /*2fb0*/  FADD R41, R41, R0 ;  /* 0x0000000029297221 */ /* 0x000fe20000000000 */
[----:B------:R-:W-:Y:S01]  /*2fc0*/  BSSY.RECONVERGENT B3, `(.L_x_56) ;  /* 0x0000010000037945 */ /* 0x000fe20003800200 */
[----:B------:R-:W0:Y:S03]  /*2fd0*/  MUFU.RCP R0, R3 ;  /* 0x0000000300007308 */ /* 0x000e260000001000 */
[----:B------:R-:W-:Y:S04]  /*2fe0*/  STS [R34], R41 ;  /* 0x0000002922007388 */ /* 0x000fe80000000800 */
[----:B------:R-:W1:Y:S01]  /*2ff0*/  LDS R39, [R44+0x8] ;  /* 0x000008002c277984 */ /* 0x000e620000000800 */
        /* <DEDUP_REMOVED lines=8> */
[----:B0-----:R-:W-:Y:S06]  /*3080*/  @!P0 BRA `(.L_x_57) ;  /* 0x00000000000c8947 */ /* 0x001fec0003800000 */
[----:B------:R-:W-:Y:S02]  /*3090*/  MOV R0, R43 ;  /* 0x0000002b00007202 */ /* 0x000fe40000000f00 */
[----:B------:R-:W-:-:S07]  /*30a0*/  MOV R2, 0x30c0 ;  /* 0x000030c000027802 */ /* 0x000fce0000000f00 */
[----:B------:R-:W-:Y:S05]  /*30b0*/  CALL.REL.NOINC `($__internal_2_$__cuda_sm3x_div_rn_noftz_f32_slowpath) ;  /* 0x00000044005c7944 */ /* 0x000fea0003c00000 */
.L_x_57:
[----:B------:R-:W-:Y:S05]  /*30c0*/  BSYNC.RECONVERGENT B3 ;  /* 0x0000000000037941 */ /* 0x000fea0003800200 */
.L_x_56:
[----:B------:R-:W2:Y:S01]  /*30d0*/  LDG.E R26, desc[UR10][R26.64+0xc] ;  /* 0x00000c0a1a1a7981 */ /* 0x000ea2000c1e1900 */
[----:B------:R-:W-:Y:S01]  /*30e0*/  FADD R41, R41, R0 ;  /* 0x0000000029297221 */ /* 0x000fe20000000000 */
[----:B------:R-:W0:Y:S01]  /*30f0*/  MUFU.RCP R2, R3 ;  /* 0x0000000300027308 */ /* 0x000e220000001000 */
[----:B------:R-:W-:Y:S03]  /*3100*/  BSSY.RECONVERGENT B3, `(.L_x_58) ;  /* 0x000000f000037945 */ /* 0x000fe60003800200 */
[----:B------:R-:W-:Y:S04]  /*3110*/  STS [R34], R41 ;  /* 0x0000002922007388 */ /* 0x000fe80000000800 */
[----:B------:R-:W1:Y:S01]  /*3120*/  LDS R39, [R44+0xc] ;  /* 0x00000c002c277984 */ /* 0x000e620000000800 */
[----:B0-----:R-:W-:Y:S01]  /*3130*/  FFMA R43, R2, -R3, 1 ;  /* 0x3f800000022b7423 */ /* 0x001fe20000000803 */
[----:B--2---:R-:W-:-:S04]  /*3140*/  FADD R0, R26, R26 ;  /* 0x0000001a1a007221 */ /* 0x004fc80000000000 */
[----:B-1----:R-:W-:Y:S01]  /*3150*/  FMUL R39, R0, R39 ;  /* 0x0000002700277220 */ /* 0x002fe20000400000 */
        /* <DEDUP_REMOVED lines=9> */
.L_x_59:
[----:B------:R-:W-:Y:S05]  /*31f0*/  BSYNC.RECONVERGENT B3 ;  /* 0x0000000000037941 */ /* 0x000fea0003800200 */
.L_x_58:
[----:B------:R-:W-:Y:S01]  /*3200*/  FADD R41, R41, R0 ;  /* 0x0000000029297221 */ /* 0x000fe20000000000 */
[----:B------:R-:W-:-:S04]  /*3210*/  IADD3 R35, PT, PT, R35, 0x4, RZ ;  /* 0x0000000423237810 */ /* 0x000fc80007ffe0ff */
[----:B------:R4:W-:Y:S01]  /*3220*/  STS [R34], R41 ;  /* 0x0000002922007388 */ /* 0x0009e20000000800 */
[----:B------:R-:W-:-:S13]  /*3230*/  ISETP.NE.AND P0, PT, R35, R4, PT ;  /* 0x000000042300720c */ /* 0x000fda0003f05270 */
[----:B----4-:R-:W-:Y:S05]  /*3240*/  @P0 BRA `(.L_x_60) ;  /* 0xfffffff8009c0947 */ /* 0x010fea000383ffff */
.L_x_51:
[----:B------:R-:W-:Y:S05]  /*3250*/  @!P5 BRA `(.L_x_61) ;  /* 0xfffffff40064d947 */ /* 0x000fea000383ffff */
.L_x_43:
[----:B------:R-:W-:Y:S05]  /*3260*/  BSYNC.RECONVERGENT B2 ;  /* 0x0000000000027941 */ /* 0x000fea0003800200 */
.L_x_42:
[----:B------:R-:W-:Y:S01]  /*3270*/  BAR.SYNC.DEFER_BLOCKING 0x0 ;  /* 0x0000000000007b1d */ /* 0x000fe20000010000 */
[----:B------:R-:W-:-:S05]  /*3280*/  HFMA2 R26, -RZ, RZ, 0, 0 ;  /* 0x00000000ff1a7431 */ /* 0x000fca00000001ff */
[----:B------:R-:W-:Y:S05]  /*3290*/  @P6 BRA `(.L_x_62) ;  /* 0x0000000800306947 */ /* 0x000fea0003800000 */
[----:B------:R-:W-:Y:S01]  /*32a0*/  ISETP.GE.U32.AND P0, PT, R22, 0xf, PT ;  /* 0x0000000f1600780c */ /* 0x000fe20003f06070 */
[----:B------:R-:W-:Y:S01]  /*32b0*/  ULOP3.LUT UP0, URZ, UR7, 0xf, URZ, 0xc0, !UPT ;  /* 0x0000000f07ff7892 */ /* 0x000fe2000f80c0ff */
[----:B------:R-:W-:Y:S01]  /*32c0*/  IMAD.MOV.U32 R26, RZ, RZ, RZ ;  /* 0x000000ffff1a7224 */ /* 0x000fe200078e00ff */
[----:B0-----:R-:W-:-:S10]  /*32d0*/  MOV R0, R19 ;  /* 0x0000001300007202 */ /* 0x001fd40000000f00 */
[----:B------:R-:W-:Y:S05]  /*32e0*/  @!P0 BRA `(.L_x_63) ;  /* 0x0000000000f08947 */ /* 0x000fea0003800000 */
[----:B------:R-:W0:Y:S01]  /*32f0*/  S2R R0, SR_CgaCtaId ;  /* 0x0000000000007919 */ /* 0x000e220000008800 */
[----:B------:R-:W-:Y:S01]  /*3300*/  MOV R27, 0x400 ;  /* 0x00000400001b7802 */ /* 0x000fe20000000f00 */
[----:B------:R-:W-:Y:S01]  /*3310*/  ULOP3.LUT UR7, UR7, 0xfffffff0, URZ, 0xc0, !UPT ;  /* 0xfffffff007077892 */ /* 0x000fe2000f8ec0ff */
[----:B------:R-:W-:Y:S02]  /*3320*/  MOV R26, RZ ;  /* 0x000000ff001a7202 */ /* 0x000fe40000000f00 */
[----:B0-----:R-:W-:Y:S02]  /*3330*/  LEA R27, R0, R27, 0x18 ;  /* 0x0000001b001b7211 */ /* 0x001fe400078ec0ff */
[----:B------:R-:W-:-:S07]  /*3340*/  MOV R0, R19 ;  /* 0x0000001300007202 */ /* 0x000fce0000000f00 */
.L_x_64:
[C---:B------:R-:W-:Y:S01]  /*3350*/  LEA R22, R0.reuse, R13, 0x2 ;  /* 0x0000000d00167211 */ /* 0x040fe200078e10ff */
[C---:B------:R-:W-:Y:S01]  /*3360*/  IMAD R2, R0.reuse, 0x4, R27 ;  /* 0x0000000400027824 */ /* 0x040fe200078e021b */
[----:B------:R-:W-:-:S03]  /*3370*/  IADD3 R0, PT, PT, R0, 0x10, RZ ;  /* 0x0000001000007810 */ /* 0x000fc60007ffe0ff */
[----:B------:R-:W-:Y:S04]  /*3380*/  LDS R33, [R22] ;  /* 0x0000000016217984 */ /* 0x000fe80000000800 */
[----:B------:R-:W0:Y:S04]  /*3390*/  LDS R32, [R2] ;  /* 0x0000000002207984 */ /* 0x000e280000000800 */
[----:B------:R-:W-:Y:S04]  /*33a0*/  LDS R35, [R22+0x4] ;  /* 0x0000040016237984 */ /* 0x000fe80000000800 */
[----:B-123--:R-:W1:Y:S04]  /*33b0*/  LDS R34, [R2+0x4] ;  /* 0x0000040002227984 */ /* 0x00ee680000000800 */
[----:B------:R-:W-:Y:S04]  /*33c0*/  LDS R39, [R22+0x8] ;  /* 0x0000080016277984 */ /* 0x000fe80000000800 */
[----:B------:R-:W2:Y:S04]  /*33d0*/  LDS R36, [R2+0x8] ;  /* 0x0000080002247984 */ /* 0x000ea80000000800 */
[----:B------:R-:W-:Y:S04]  /*33e0*/  LDS R41, [R22+0xc] ;  /* 0x00000c0016297984 */ /* 0x000fe80000000800 */
[----:B------:R-:W3:Y:S04]  /*33f0*/  LDS R38, [R2+0xc] ;  /* 0x00000c0002267984 */ /* 0x000ee80000000800 */
[----:B------:R-:W-:Y:S04]  /*3400*/  LDS R43, [R22+0x10] ;  /* 0x00001000162b7984 */ /* 0x000fe80000000800 */
[----:B------:R-:W4:Y:S04]  /*3410*/  LDS R40, [R2+0x10] ;  /* 0x0000100002287984 */ /* 0x000f280000000800 */
[----:B------:R-:W-:Y:S01]  /*3420*/  LDS R45, [R22+0x3c] ;  /* 0x00003c00162d7984 */ /* 0x000fe20000000800 */
[----:B0-----:R-:W-:-:S03]  /*3430*/  FFMA R32, R33, R32, R26 ;  /* 0x0000002021207223 */ /* 0x001fc6000000001a */
[----:B------:R-:W-:Y:S04]  /*3440*/  LDS R42, [R2+0x3c] ;  /* 0x00003c00022a7984 */ /* 0x000fe80000000800 */
[----:B------:R-:W-:Y:S01]  /*3450*/  LDS R33, [R22+0x14] ;  /* 0x0000140016217984 */ /* 0x000fe20000000800 */
[----:B-1----:R-:W-:-:S03]  /*3460*/  FFMA R32, R35, R34, R32 ;  /* 0x0000002223207223 */ /* 0x002fc60000000020 */
[----:B------:R-:W0:Y:S04]  /*3470*/  LDS R26, [R2+0x14] ;  /* 0x00001400021a7984 */ /* 0x000e280000000800 */
[----:B------:R-:W-:Y:S01]  /*3480*/  LDS R35, [R22+0x18] ;  /* 0x0000180016237984 */ /* 0x000fe20000000800 */
[----:B--2---:R-:W-:-:S03]  /*3490*/  FFMA R32, R39, R36, R32 ;  /* 0x0000002427207223 */ /* 0x004fc60000000020 */
[----:B------:R-:W1:Y:S04]  /*34a0*/  LDS R34, [R2+0x18] ;  /* 0x0000180002227984 */ /* 0x000e680000000800 */
[----:B------:R-:W-:Y:S01]  /*34b0*/  LDS R39, [R22+0x1c] ;  /* 0x00001c0016277984 */ /* 0x000fe20000000800 */
[----:B---3--:R-:W-:-:S03]  /*34c0*/  FFMA R32, R41, R38, R32 ;  /* 0x0000002629207223 */ /* 0x008fc60000000020 */
[----:B------:R-:W2:Y:S04]  /*34d0*/  LDS R36, [R2+0x1c] ;  /* 0x00001c0002247984 */ /* 0x000ea80000000800 */
[----:B------:R-:W-:Y:S01]  /*34e0*/  LDS R41, [R22+0x20] ;  /* 0x0000200016297984 */ /* 0x000fe20000000800 */
[----:B----4-:R-:W-:-:S03]  /*34f0*/  FFMA R32, R43, R40, R32 ;  /* 0x000000282b207223 */ /* 0x010fc60000000020 */
[----:B------:R-:W3:Y:S04]  /*3500*/  LDS R38, [R2+0x20] ;  /* 0x0000200002267984 */ /* 0x000ee80000000800 */
[----:B------:R-:W-:Y:S04]  /*3510*/  LDS R43, [R22+0x24] ;  /* 0x00002400162b7984 */ /* 0x000fe80000000800 */
[----:B------:R-:W4:Y:S01]  /*3520*/  LDS R40, [R2+0x24] ;  /* 0x0000240002287984 */ /* 0x000f220000000800 */
[----:B0-----:R-:W-:-:S03]  /*3530*/  FFMA R26, R33, R26, R32 ;  /* 0x0000001a211a7223 */ /* 0x001fc60000000020 */
[----:B------:R-:W-:Y:S04]  /*3540*/  LDS R33, [R22+0x28] ;  /* 0x0000280016217984 */ /* 0x000fe80000000800 */
[----:B------:R-:W0:Y:S01]  /*3550*/  LDS R32, [R2+0x28] ;  /* 0x0000280002207984 */ /* 0x000e220000000800 */
[----:B-1----:R-:W-:-:S03]  /*3560*/  FFMA R26, R35, R34, R26 ;  /* 0x00000022231a7223 */ /* 0x002fc6000000001a */
[----:B------:R-:W-:Y:S04]  /*3570*/  LDS R35, [R22+0x2c] ;  /* 0x00002c0016237984 */ /* 0x000fe80000000800 */
[----:B------:R-:W1:Y:S01]  /*3580*/  LDS R34, [R2+0x2c] ;  /* 0x00002c0002227984 */ /* 0x000e620000000800 */
[----:B--2---:R-:W-:-:S03]  /*3590*/  FFMA R26, R39, R36, R26 ;  /* 0x00000024271a7223 */ /* 0x004fc6000000001a */
[----:B------:R-:W-:Y:S04]  /*35a0*/  LDS R39, [R22+0x30] ;  /* 0x0000300016277984 */ /* 0x000fe80000000800 */
[----:B------:R-:W2:Y:S01]  /*35b0*/  LDS R36, [R2+0x30] ;  /* 0x0000300002247984 */ /* 0x000ea20000000800 */
[----:B---3--:R-:W-:-:S03]  /*35c0*/  FFMA R26, R41, R38, R26 ;  /* 0x00000026291a7223 */ /* 0x008fc6000000001a */
[----:B------:R-:W-:Y:S04]  /*35d0*/  LDS R41, [R22+0x34] ;  /* 0x0000340016297984 */ /* 0x000fe80000000800 */
[----:B------:R-:W3:Y:S01]  /*35e0*/  LDS R38, [R2+0x34] ;  /* 0x0000340002267984 */ /* 0x000ee20000000800 */
[----:B----4-:R-:W-:-:S03]  /*35f0*/  FFMA R26, R43, R40, R26 ;  /* 0x000000282b1a7223 */ /* 0x010fc6000000001a */
[----:B------:R-:W-:Y:S04]  /*3600*/  LDS R43, [R22+0x38] ;  /* 0x00003800162b7984 */ /* 0x000fe80000000800 */
[----:B------:R-:W4:Y:S01]  /*3610*/  LDS R40, [R2+0x38] ;  /* 0x0000380002287984 */ /* 0x000f220000000800 */
[----:B0-----:R-:W-:Y:S01]  /*3620*/  FFMA R26, R33, R32, R26 ;  /* 0x00000020211a7223 */ /* 0x001fe2000000001a */
[----:B------:R-:W-:-:S04]  /*3630*/  IADD3 R32, PT, PT, R0, UR6, RZ ;  /* 0x0000000600207c10 */ /* 0x000fc8000fffe0ff */
[----:B------:R-:W-:Y:S01]  /*3640*/  ISETP.NE.AND P0, PT, R32, UR7, PT ;  /* 0x0000000720007c0c */ /* 0x000fe2000bf05270 */
[----:B-1----:R-:W-:-:S04]  /*3650*/  FFMA R26, R35, R34, R26 ;  /* 0x00000022231a7223 */ /* 0x002fc8000000001a */
[----:B--2---:R-:W-:-:S04]  /*3660*/  FFMA R26, R39, R36, R26 ;  /* 0x00000024271a7223 */ /* 0x004fc8000000001a */
[----:B---3--:R-:W-:-:S04]  /*3670*/  FFMA R26, R41, R38, R26 ;  /* 0x00000026291a7223 */ /* 0x008fc8000000001a */
[----:B----4-:R-:W-:-:S04]  /*3680*/  FFMA R26, R43, R40, R26 ;  /* 0x000000282b1a7223 */ /* 0x010fc8000000001a */
[----:B------:R-:W-:Y:S01]  /*3690*/  FFMA R26, R45, R42, R26 ;  /* 0x0000002a2d1a7223 */ /* 0x000fe2000000001a */
[----:B------:R-:W-:Y:S06]  /*36a0*/  @P0 BRA `(.L_x_64) ;  /* 0xfffffffc00280947 */ /* 0x000fec000383ffff */
.L_x_63:
[----:B------:R-:W-:Y:S05]  /*36b0*/  BRA.U !UP0, `(.L_x_62) ;  /* 0x0000000508287547 */ /* 0x000fea000b800000 */
[----:B------:R-:W-:Y:S02]  /*36c0*/  UISETP.GE.U32.AND UP0, UPT, UR12, 0x7, UPT ;  /* 0x000000070c00788c */ /* 0x000fe4000bf06070 */
[----:B------:R-:W-:-:S07]  /*36d0*/  ULOP3.LUT UP1, URZ, UR5, 0x7, URZ, 0xc0, !UPT ;  /* 0x0000000705ff7892 */ /* 0x000fce000f82c0ff */
[----:B------:R-:W-:Y:S05]  /*36e0*/  BRA.U !UP0, `(.L_x_65) ;  /* 0x0000000108787547 */ /* 0x000fea000b800000 */
[----:B------:R-:W0:Y:S01]  /*36f0*/  S2R R27, SR_CgaCtaId ;  /* 0x00000000001b7919 */ /* 0x000e220000008800 */
[----:B------:R-:W-:-:S04]  /*3700*/  MOV R2, 0x400 ;  /* 0x0000040000027802 */ /* 0x000fc80000000f00 */
[----:B0-----:R-:W-:Y:S02]  /*3710*/  LEA R27, R27, R2, 0x18 ;  /* 0x000000021b1b7211 */ /* 0x001fe400078ec0ff */
[C---:B------:R-:W-:Y:S02]  /*3720*/  LEA R2, R0.reuse, R13, 0x2 ;  /* 0x0000000d00027211 */ /* 0x040fe400078e10ff */
[C---:B------:R-:W-:Y:S01]  /*3730*/  LEA R22, R0.reuse, R27, 0x2 ;  /* 0x0000001b00167211 */ /* 0x040fe200078e10ff */
[----:B------:R-:W-:Y:S02]  /*3740*/  VIADD R0, R0, 0x8 ;  /* 0x0000000800007836 */ /* 0x000fe40000000000 */
[----:B------:R-:W-:Y:S04]  /*3750*/  LDS R27, [R2] ;  /* 0x00000000021b7984 */ /* 0x000fe80000000800 */
[----:B------:R-:W0:Y:S04]  /*3760*/  LDS R32, [R22] ;  /* 0x0000000016207984 */ /* 0x000e280000000800 */
[----:B-123--:R-:W-:Y:S04]  /*3770*/  LDS R34, [R2+0x4] ;  /* 0x0000040002227984 */ /* 0x00efe80000000800 */
[----:B------:R-:W1:Y:S04]  /*3780*/  LDS R33, [R22+0x4] ;  /* 0x0000040016217984 */ /* 0x000e680000000800 */
        /* <DEDUP_REMOVED lines=14> */
[----:B------:R-:W1:Y:S01]  /*3870*/  LDS R44, [R22+0x1c] ;  /* 0x00001c00162c7984 */ /* 0x000e620000000800 */
[----:B---3--:R-:W-:-:S04]  /*3880*/  FFMA R27, R38, R39, R27 ;  /* 0x00000027261b7223 */ /* 0x008fc8000000001b */
[----:B----4-:R-:W-:-:S04]  /*3890*/  FFMA R27, R40, R41, R27 ;  /* 0x00000029281b7223 */ /* 0x010fc8000000001b */
[----:B0-----:R-:W-:-:S04]  /*38a0*/  FFMA R26, R26, R32, R27 ;  /* 0x000000201a1a7223 */ /* 0x001fc8000000001b */
[----:B------:R-:W-:-:S04]  /*38b0*/  FFMA R26, R43, R42, R26 ;  /* 0x0000002a2b1a7223 */ /* 0x000fc8000000001a */
[----:B-1----:R-:W-:-:S07]  /*38c0*/  FFMA R26, R45, R44, R26 ;  /* 0x0000002c2d1a7223 */ /* 0x002fce000000001a */
.L_x_65:
[----:B------:R-:W-:Y:S05]  /*38d0*/  BRA.U !UP1, `(.L_x_62) ;  /* 0x0000000109a07547 */ /* 0x000fea000b800000 */
[----:B------:R-:W-:Y:S02]  /*38e0*/  ISETP.GE.U32.AND P1, PT, R28, 0x3, PT ;  /* 0x000000031c00780c */ /* 0x000fe40003f26070 */
[----:B------:R-:W-:-:S04]  /*38f0*/  LOP3.LUT R2, R20, 0x3, RZ, 0xc0, !PT ;  /* 0x0000000314027812 */ /* 0x000fc800078ec0ff */
[----:B------:R-:W-:-:S07]  /*3900*/  ISETP.NE.AND P0, PT, R2, RZ, PT ;  /* 0x000000ff0200720c */ /* 0x000fce0003f05270 */
[----:B------:R-:W-:Y:S06]  /*3910*/  @!P1 BRA `(.L_x_66) ;  /* 0x0000000000489947 */ /* 0x000fec0003800000 */
[----:B------:R-:W0:Y:S01]  /*3920*/  S2R R27, SR_CgaCtaId ;  /* 0x00000000001b7919 */ /* 0x000e220000008800 */
[----:B------:R-:W-:-:S04]  /*3930*/  MOV R20, 0x400 ;  /* 0x0000040000147802 */ /* 0x000fc80000000f00 */
[----:B0-----:R-:W-:Y:S02]  /*3940*/  LEA R27, R27, R20, 0x18 ;  /* 0x000000141b1b7211 */ /* 0x001fe400078ec0ff */
[C---:B------:R-:W-:Y:S02]  /*3950*/  LEA R20, R0.reuse, R13, 0x2 ;  /* 0x0000000d00147211 */ /* 0x040fe400078e10ff */
[C---:B------:R-:W-:Y:S02]  /*3960*/  LEA R22, R0.reuse, R27, 0x2 ;  /* 0x0000001b00167211 */ /* 0x040fe400078e10ff */
[----:B------:R-:W-:Y:S01]  /*3970*/  IADD3 R0, PT, PT, R0, 0x4, RZ ;  /* 0x0000000400007810 */ /* 0x000fe20007ffe0ff */
[----:B------:R-:W-:Y:S04]  /*3980*/  LDS R27, [R20] ;  /* 0x00000000141b7984 */ /* 0x000fe80000000800 */
[----:B------:R-:W0:Y:S04]  /*3990*/  LDS R28, [R22] ;  /* 0x00000000161c7984 */ /* 0x000e280000000800 */
[----:B------:R-:W-:Y:S04]  /*39a0*/  LDS R32, [R20+0x4] ;  /* 0x0000040014207984 */ /* 0x000fe80000000800 */
[----:B------:R-:W4:Y:S04]  /*39b0*/  LDS R33, [R22+0x4] ;  /* 0x0000040016217984 */ /* 0x000f280000000800 */
[----:B-123--:R-:W-:Y:S04]  /*39c0*/  LDS R34, [R20+0x8] ;  /* 0x0000080014227984 */ /* 0x00efe80000000800 */
[----:B------:R-:W1:Y:S04]  /*39d0*/  LDS R35, [R22+0x8] ;  /* 0x0000080016237984 */ /* 0x000e680000000800 */
[----:B------:R-:W-:Y:S04]  /*39e0*/  LDS R36, [R20+0xc] ;  /* 0x00000c0014247984 */ /* 0x000fe80000000800 */
[----:B------:R-:W2:Y:S01]  /*39f0*/  LDS R38, [R22+0xc] ;  /* 0x00000c0016267984 */ /* 0x000ea20000000800 */
[----:B0-----:R-:W-:-:S04]  /*3a00*/  FFMA R27, R27, R28, R26 ;  /* 0x0000001c1b1b7223 */ /* 0x001fc8000000001a */
[----:B----4-:R-:W-:-:S04]  /*3a10*/  FFMA R27, R32, R33, R27 ;  /* 0x00000021201b7223 */ /* 0x010fc8000000001b */
[----:B-1----:R-:W-:-:S04]  /*3a20*/  FFMA R27, R34, R35, R27 ;  /* 0x00000023221b7223 */ /* 0x002fc8000000001b */
[----:B--2---:R-:W-:-:S07]  /*3a30*/  FFMA R26, R36, R38, R27 ;  /* 0x00000026241a7223 */ /* 0x004fce000000001b */
.L_x_66:
[----:B------:R-:W-:Y:S05]  /*3a40*/  @!P0 BRA `(.L_x_62) ;  /* 0x0000000000448947 */ /* 0x000fea0003800000 */
[----:B------:R-:W0:Y:S01]  /*3a50*/  S2R R27, SR_CgaCtaId ;  /* 0x00000000001b7919 */ /* 0x000e220000008800 */
[----:B------:R-:W-:Y:S02]  /*3a60*/  MOV R20, 0x400 ;  /* 0x0000040000147802 */ /* 0x000fe40000000f00 */
[----:B------:R-:W-:Y:S02]  /*3a70*/  ISETP.NE.AND P0, PT, R2, 0x1, PT ;  /* 0x000000010200780c */ /* 0x000fe40003f05270 */
[----:B0-----:R-:W-:Y:S02]  /*3a80*/  LEA R27, R27, R20, 0x18 ;  /* 0x000000141b1b7211 */ /* 0x001fe400078ec0ff */
[----:B------:R-:W-:-:S03]  /*3a90*/  LEA R20, R0, R13, 0x2 ;  /* 0x0000000d00147211 */ /* 0x000fc600078e10ff */
[----:B------:R-:W-:Y:S02]  /*3aa0*/  IMAD R22, R0, 0x4, R27 ;  /* 0x0000000400167824 */ /* 0x000fe400078e021b */
[----:B------:R-:W-:Y:S04]  /*3ab0*/  LDS R27, [R20] ;  /* 0x00000000141b7984 */ /* 0x000fe80000000800 */
[----:B------:R-:W0:Y:S02]  /*3ac0*/  LDS R0, [R22] ;  /* 0x0000000016007984 */ /* 0x000e240000000800 */
[----:B0-----:R-:W-:Y:S01]  /*3ad0*/  FFMA R26, R27, R0, R26 ;  /* 0x000000001b1a7223 */ /* 0x001fe2000000001a */
[----:B------:R-:W-:Y:S06]  /*3ae0*/  @!P0 BRA `(.L_x_62) ;  /* 0x00000000001c8947 */ /* 0x000fec0003800000 */
[----:B------:R-:W-:Y:S01]  /*3af0*/  ISETP.NE.AND P0, PT, R2, 0x2, PT ;  /* 0x000000020200780c */ /* 0x000fe20003f05270 */
[----:B------:R-:W-:Y:S04]  /*3b00*/  LDS R27, [R20+0x4] ;  /* 0x00000400141b7984 */ /* 0x000fe80000000800 */
[----:B------:R-:W0:Y:S08]  /*3b10*/  LDS R0, [R22+0x4] ;  /* 0x0000040016007984 */ /* 0x000e300000000800 */
[----:B------:R-:W-:Y:S04]  /*3b20*/  @P0 LDS R33, [R20+0x8] ;  /* 0x0000080014210984 */ /* 0x000fe80000000800 */
[----:B------:R-:W4:Y:S01]  /*3b30*/  @P0 LDS R2, [R22+0x8] ;  /* 0x0000080016020984 */ /* 0x000f220000000800 */
[----:B0-----:R-:W-:-:S04]  /*3b40*/  FFMA R26, R27, R0, R26 ;  /* 0x000000001b1a7223 */ /* 0x001fc8000000001a */
[----:B----4-:R-:W-:-:S07]  /*3b50*/  @P0 FFMA R26, R33, R2, R26 ;  /* 0x00000002211a0223 */ /* 0x010fce000000001a */
.L_x_62:
[----:B------:R-:W-:Y:S01]  /*3b60*/  BAR.SYNC.DEFER_BLOCKING 0x0 ;  /* 0x0000000000007b1d */ /* 0x000fe20000010000 */
[----:B------:R-:W-:-:S04]  /*3b70*/  ISETP.NE.AND P0, PT, R37, RZ, PT ;  /* 0x000000ff2500720c */ /* 0x000fc80003f05270 */
[----:B------:R-:W-:Y:S01]  /*3b80*/  ISETP.GE.OR P0, PT, R19, R10, !P0 ;  /* 0x0000000a1300720c */ /* 0x000fe20004706670 */
[----:B------:R-:W-:-:S12]  /*3b90*/  BSSY.RECONVERGENT B2, `(.L_x_67) ;  /* 0x0000096000027945 */ /* 0x000fd80003800200 */
[----:B------:R-:W-:Y:S05]  /*3ba0*/  @P0 BRA `(.L_x_68) ;  /* 0x0000000800500947 */ /* 0x000fea0003800000 */
[----:B------:R-:W-:Y:S01]  /*3bb0*/  LOP3.LUT R27, RZ, R15, RZ, 0x33, !PT ;  /* 0x0000000fff1b7212 */ /* 0x000fe200078e33ff */
[----:B------:R-:W-:Y:S01]  /*3bc0*/  BSSY.RECONVERGENT B3, `(.L_x_69) ;  /* 0x000003e000037945 */ /* 0x000fe20003800200 */
[----:B------:R-:W-:Y:S02]  /*3bd0*/  MOV R20, R19 ;  /* 0x0000001300147202 */ /* 0x000fe40000000f00 */
[----:B------:R-:W-:-:S04]  /*3be0*/  IADD3 R28, PT, PT, R10, R27, RZ ;  /* 0x0000001b0a1c7210 */ /* 0x000fc80007ffe0ff */
[----:B------:R-:W-:-:S13]  /*3bf0*/  LOP3.LUT P0, R28, R28, 0x3, RZ, 0xc0, !PT ;  /* 0x000000031c1c7812 */ /* 0x000fda000780c0ff */
[----:B------:R-:W-:Y:S05]  /*3c00*/  @!P0 BRA `(.L_x_70) ;  /* 0x0000000000e48947 */ /* 0x000fea0003800000 */
[----:B------:R-:W4:Y:S01]  /*3c10*/  LDS R33, [R31+0x4] ;  /* 0x000004001f217984 */ /* 0x000f220000000800 */
[----:B------:R-:W-:Y:S01]  /*3c20*/  LEA R27, R15, R13, 0x2 ;  /* 0x0000000d0f1b7211 */ /* 0x000fe200078e10ff */
[----:B0-----:R-:W0:Y:S04]  /*3c30*/  MUFU.RCP R0, R3 ;  /* 0x0000000300007308 */ /* 0x001e280000001000 */
[----:B------:R0:W1:Y:S02]  /*3c40*/  LDS R20, [R27+0x4] ;  /* 0x000004001b147984 */ /* 0x0000640000000800 */
[----:B0-----:R-:W-:-:S04]  /*3c50*/  FFMA R37, R0, -R3, 1 ;  /* 0x3f80000000257423 */ /* 0x001fc80000000803 */
[----:B------:R-:W-:Y:S01]  /*3c60*/  FFMA R0, R0, R37, R0 ;  /* 0x0000002500007223 */ /* 0x000fe20000000000 */
[----:B----4-:R-:W-:-:S04]  /*3c70*/  FMUL R35, R33, R26 ;  /* 0x0000001a21237220 */ /* 0x010fc80000400000 */
[----:B------:R-:W0:Y:S01]  /*3c80*/  FCHK P0, R35, R3 ;  /* 0x0000000323007302 */ /* 0x000e220000000000 */
[----:B------:R-:W-:-:S04]  /*3c90*/  FFMA R2, R0, R35, RZ ;  /* 0x0000002300027223 */ /* 0x000fc800000000ff */
[----:B------:R-:W-:-:S04]  /*3ca0*/  FFMA R33, R2, -R3, R35 ;  /* 0x8000000302217223 */ /* 0x000fc80000000023 */
[----:B------:R-:W-:Y:S01]  /*3cb0*/  FFMA R0, R0, R33, R2 ;  /* 0x0000002100007223 */ /* 0x000fe20000000002 */
[----:B01----:R-:W-:Y:S06]  /*3cc0*/  @!P0 BRA `(.L_x_71) ;  /* 0x00000000000c8947 */ /* 0x003fec0003800000 */
[----:B------:R-:W-:Y:S02]  /*3cd0*/  MOV R0, R35 ;  /* 0x0000002300007202 */ /* 0x000fe40000000f00 */
[----:B------:R-:W-:-:S07]  /*3ce0*/  MOV R2, 0x3d00 ;  /* 0x00003d0000027802 */ /* 0x000fce0000000f00 */
[----:B--23--:R-:W-:Y:S05]  /*3cf0*/  CALL.REL.NOINC `($__internal_2_$__cuda_sm3x_div_rn_noftz_f32_slowpath) ;  /* 0x00000038004c7944 */ /* 0x00cfea0003c00000 */
.L_x_71:
[----:B------:R-:W-:Y:S01]  /*3d00*/  FADD R33, R20, -R0 ;  /* 0x8000000014217221 */ /* 0x000fe20000000000 */
[----:B------:R-:W-:Y:S01]  /*3d10*/  IMAD R22, R4, 0x8, R31 ;  /* 0x0000000804167824 */ /* 0x000fe200078e021f */
[----:B------:R-:W-:Y:S02]  /*3d20*/  ISETP.NE.AND P0, PT, R28, 0x1, PT ;  /* 0x000000011c00780c */ /* 0x000fe40003f05270 */
[----:B------:R-:W-:Y:S02]  /*3d30*/  IADD3 R20, PT, PT, R15, 0x2, RZ ;  /* 0x000000020f147810 */ /* 0x000fe40007ffe0ff */
[----:B------:R4:W-:Y:S09]  /*3d40*/  STS [R22+0x4], R33 ;  /* 0x0000042116007388 */ /* 0x0009f20000000800 */
[----:B------:R-:W-:Y:S05]  /*3d50*/  @!P0 BRA `(.L_x_70) ;  /* 0x0000000000908947 */ /* 0x000fea0003800000 */
[----:B----4-:R-:W0:Y:S01]  /*3d60*/  LDS R33, [R31+0x8] ;  /* 0x000008001f217984 */ /* 0x010e220000000800 */
[----:B------:R-:W1:Y:S03]  /*3d70*/  MUFU.RCP R0, R3 ;  /* 0x0000000300007308 */ /* 0x000e660000001000 */
[----:B------:R4:W2:Y:S01]  /*3d80*/  LDS R20, [R27+0x8] ;  /* 0x000008001b147984 */ /* 0x0008a20000000800 */
[----:B-1----:R-:W-:-:S04]  /*3d90*/  FFMA R37, R0, -R3, 1 ;  /* 0x3f80000000257423 */ /* 0x002fc80000000803 */
[----:B------:R-:W-:Y:S01]  /*3da0*/  FFMA R0, R0, R37, R0 ;  /* 0x0000002500007223 */ /* 0x000fe20000000000 */
[----:B0-----:R-:W-:-:S04]  /*3db0*/  FMUL R35, R33, R26 ;  /* 0x0000001a21237220 */ /* 0x001fc80000400000 */
[----:B------:R-:W0:Y:S01]  /*3dc0*/  FCHK P0, R35, R3 ;  /* 0x0000000323007302 */ /* 0x000e220000000000 */
[----:B------:R-:W-:-:S04]  /*3dd0*/  FFMA R2, R0, R35, RZ ;  /* 0x0000002300027223 */ /* 0x000fc800000000ff */
[----:B------:R-:W-:-:S04]  /*3de0*/  FFMA R33, R2, -R3, R35 ;  /* 0x8000000302217223 */ /* 0x000fc80000000023 */
[----:B------:R-:W-:Y:S01]  /*3df0*/  FFMA R0, R0, R33, R2 ;  /* 0x0000002100007223 */ /* 0x000fe20000000002 */
[----:B0-2-4-:R-:W-:Y:S06]  /*3e00*/  @!P0 BRA `(.L_x_72) ;  /* 0x00000000000c8947 */ /* 0x015fec0003800000 */
[----:B------:R-:W-:Y:S02]  /*3e10*/  MOV R0, R35 ;  /* 0x0000002300007202 */ /* 0x000fe40000000f00 */
[----:B------:R-:W-:-:S07]  /*3e20*/  MOV R2, 0x3e40 ;  /* 0x00003e4000027802 */ /* 0x000fce0000000f00 */
[----:B---3--:R-:W-:Y:S05]  /*3e30*/  CALL.REL.NOINC `($__internal_2_$__cuda_sm3x_div_rn_noftz_f32_slowpath) ;  /* 0x0000003400fc7944 */ /* 0x008fea0003c00000 */
.L_x_72:
[----:B------:R-:W-:Y:S01]  /*3e40*/  FADD R33, R20, -R0 ;  /* 0x8000000014217221 */ /* 0x000fe20000000000 */
[----:B------:R-:W-:Y:S02]  /*3e50*/  ISETP.NE.AND P0, PT, R28, 0x2, PT ;  /* 0x000000021c00780c */ /* 0x000fe40003f05270 */
[----:B------:R-:W-:Y:S02]  /*3e60*/  IADD3 R20, PT, PT, R15, 0x3, RZ ;  /* 0x000000030f147810 */ /* 0x000fe40007ffe0ff */
[----:B------:R0:W-:Y:S09]  /*3e70*/  STS [R22+0x8], R33 ;  /* 0x0000082116007388 */ /* 0x0001f20000000800 */
[----:B------:R-:W-:Y:S05]  /*3e80*/  @!P0 BRA `(.L_x_70) ;  /* 0x0000000000448947 */ /* 0x000fea0003800000 */
[----:B------:R-:W1:Y:S01]  /*3e90*/  LDS R31, [R31+0xc] ;  /* 0x00000c001f1f7984 */ /* 0x000e620000000800 */
[----:B------:R-:W0:Y:S03]  /*3ea0*/  MUFU.RCP R0, R3 ;  /* 0x0000000300007308 */ /* 0x000e260000001000 */
[----:B------:R-:W2:Y:S01]  /*3eb0*/  LDS R27, [R27+0xc] ;  /* 0x00000c001b1b7984 */ /* 0x000ea20000000800 */
[----:B0-----:R-:W-:-:S04]  /*3ec0*/  FFMA R33, R0, -R3, 1 ;  /* 0x3f80000000217423 */ /* 0x001fc80000000803 */
[----:B------:R-:W-:Y:S01]  /*3ed0*/  FFMA R0, R0, R33, R0 ;  /* 0x0000002100007223 */ /* 0x000fe20000000000 */
[----:B-1----:R-:W-:-:S04]  /*3ee0*/  FMUL R35, R31, R26 ;  /* 0x0000001a1f237220 */ /* 0x002fc80000400000 */
[----:B------:R-:W0:Y:S01]  /*3ef0*/  FCHK P0, R35, R3 ;  /* 0x0000000323007302 */ /* 0x000e220000000000 */
[----:B------:R-:W-:-:S04]  /*3f00*/  FFMA R2, R0, R35, RZ ;  /* 0x0000002300027223 */ /* 0x000fc800000000ff */
[----:B------:R-:W-:-:S04]  /*3f10*/  FFMA R33, R2, -R3, R35 ;  /* 0x8000000302217223 */ /* 0x000fc80000000023 */
[----:B------:R-:W-:Y:S01]  /*3f20*/  FFMA R0, R0, R33, R2 ;  /* 0x0000002100007223 */ /* 0x000fe20000000002 */
[----:B0-2---:R-:W-:Y:S06]  /*3f30*/  @!P0 BRA `(.L_x_73) ;  /* 0x00000000000c8947 */ /* 0x005fec0003800000 */
[----:B------:R-:W-:Y:S02]  /*3f40*/  MOV R0, R35 ;  /* 0x0000002300007202 */ /* 0x000fe40000000f00 */
[----:B------:R-:W-:-:S07]  /*3f50*/  MOV R2, 0x3f70 ;  /* 0x00003f7000027802 */ /* 0x000fce0000000f00 */
[----:B---3--:R-:W-:Y:S05]  /*3f60*/  CALL.REL.NOINC `($__internal_2_$__cuda_sm3x_div_rn_noftz_f32_slowpath) ;  /* 0x0000003400b07944 */ /* 0x008fea0003c00000 */
.L_x_73:
[----:B------:R-:W-:Y:S01]  /*3f70*/  FADD R27, R27, -R0 ;  /* 0x800000001b1b7221 */ /* 0x000fe20000000000 */
[----:B------:R-:W-:-:S04]  /*3f80*/  VIADD R20, R15, 0x4 ;  /* 0x000000040f147836 */ /* 0x000fc80000000000 */
[----:B------:R0:W-:Y:S03]  /*3f90*/  STS [R22+0xc], R27 ;  /* 0x00000c1b16007388 */ /* 0x0001e60000000800 */
.L_x_70:
[----:B------:R-:W-:Y:S05]  /*3fa0*/  BSYNC.RECONVERGENT B3 ;  /* 0x0000000000037941 */ /* 0x000fea0003800200 */
.L_x_69:
[----:B0-----:R-:W-:-:S04]  /*3fb0*/  IADD3 R0, PT, PT, R10, -0x2, -R15 ;  /* 0xfffffffe0a007810 */ /* 0x001fc80007ffe80f */
[----:B------:R-:W-:-:S13]  /*3fc0*/  ISETP.GE.U32.AND P0, PT, R0, 0x3, PT ;  /* 0x000000030000780c */ /* 0x000fda0003f06070 */
[----:B------:R-:W-:Y:S05]  /*3fd0*/  @!P0 BRA `(.L_x_68) ;  /* 0x0000000400448947 */ /* 0x000fea0003800000 */
.L_x_82:
[----:B0-----:R-:W0:Y:S01]  /*3fe0*/  S2UR UR5, SR_CgaCtaId ;  /* 0x00000000000579c3 */ /* 0x001e220000008800 */
[----:B------:R-:W-:Y:S01]  /*3ff0*/  UMOV UR4, 0x400 ;  /* 0x0000040000047882 */ /* 0x000fe20000000000 */
[----:B------:R-:W-:Y:S01]  /*4000*/  LEA R31, R20, R13, 0x2 ;  /* 0x0000000d141f7211 */ /* 0x000fe200078e10ff */
[----:B------:R-:W5:Y:S01]  /*4010*/  MUFU.RCP R0, R3 ;  /* 0x0000000300007308 */ /* 0x000f620000001000 */
[----:B------:R-:W-:Y:S03]  /*4020*/  BSSY.RECONVERGENT B3, `(.L_x_74) ;  /* 0x0000012000037945 */ /* 0x000fe60003800200 */
[----:B----4-:R-:W-:Y:S01]  /*4030*/  LDS R22, [R31] ;  /* 0x000000001f167984 */ /* 0x010fe20000000800 */
[----:B-----5:R-:W-:Y:S01]  /*4040*/  FFMA R37, R0, -R3, 1 ;  /* 0x3f80000000257423 */ /* 0x020fe20000000803 */
[----:B0-----:R-:W-:-:S03]  /*4050*/  ULEA UR4, UR5, UR4, 0x18 ;  /* 0x0000000405047291 */ /* 0x001fc6000f8ec0ff */
[----:B------:R-:W-:-:S03]  /*4060*/  FFMA R0, R0, R37, R0 ;  /* 0x0000002500007223 */ /* 0x000fc60000000000 */
[C---:B------:R-:W-:Y:S02]  /*4070*/  LEA R27, R20.reuse, UR4, 0x2 ;  /* 0x00000004141b7c11 */ /* 0x040fe4000f8e10ff */
[----:B------:R-:W-:-:S03]  /*4080*/  IADD3 R20, PT, PT, R20, 0x4, RZ ;  /* 0x0000000414147810 */ /* 0x000fc60007ffe0ff */
[----:B------:R-:W0:Y:S01]  /*4090*/  LDS R33, [R27] ;  /* 0x000000001b217984 */ /* 0x000e220000000800 */
[----:B------:R-:W-:Y:S01]  /*40a0*/  ISETP.NE.AND P4, PT, R20, R10, PT ;  /* 0x0000000a1400720c */ /* 0x000fe20003f85270 */
[----:B0-----:R-:W-:-:S04]  /*40b0*/  FMUL R35, R33, R26 ;  /* 0x0000001a21237220 */ /* 0x001fc80000400000 */
        /* <DEDUP_REMOVED lines=8> */
.L_x_75:
[----:B------:R-:W-:Y:S05]  /*4140*/  BSYNC.RECONVERGENT B3 ;  /* 0x0000000000037941 */ /* 0x000fea0003800200 */
.L_x_74:
[----:B------:R-:W-:Y:S01]  /*4150*/  FADD R33, R22, -R0 ;  /* 0x8000000016217221 */ /* 0x000fe20000000000 */
[----:B------:R-:W-:Y:S01]  /*4160*/  LEA R22, R4, R27, 0x3 ;  /* 0x0000001b04167211 */ /* 0x000fe200078e18ff */
[----:B------:R-:W0:Y:S01]  /*4170*/  MUFU.RCP R0, R3 ;  /* 0x0000000300007308 */ /* 0x000e220000001000 */
[----:B------:R-:W-:Y:S03]  /*4180*/  BSSY.RECONVERGENT B3, `(.L_x_76) ;  /* 0x000000f000037945 */ /* 0x000fe60003800200 */
[----:B------:R-:W-:Y:S04]  /*4190*/  STS [R22], R33 ;  /* 0x0000002116007388 */ /* 0x000fe80000000800 */
[----:B------:R-:W4:Y:S04]  /*41a0*/  LDS R35, [R27+0x4] ;  /* 0x000004001b237984 */ /* 0x000f280000000800 */
[----:B------:R1:W1:Y:S01]  /*41b0*/  LDS R28, [R31+0x4] ;  /* 0x000004001f1c7984 */ /* 0x0002620000000800 */
        /* <DEDUP_REMOVED lines=8> */
[----:B------:R-:W-:Y:S01]  /*4240*/  IMAD.MOV.U32 R0, RZ, RZ, R37 ;  /* 0x000000ffff007224 */ /* 0x000fe200078e0025 */
[----:B------:R-:W-:-:S07]  /*4250*/  MOV R2, 0x4270 ;  /* 0x0000427000027802 */ /* 0x000fce0000000f00 */
[----:B--23--:R-:W-:Y:S05]  /*4260*/  CALL.REL.NOINC `($__internal_2_$__cuda_sm3x_div_rn_noftz_f32_slowpath) ;  /* 0x0000003000f07944 */ /* 0x00cfea0003c00000 */
.L_x_77:
[----:B------:R-:W-:Y:S05]  /*4270*/  BSYNC.RECONVERGENT B3 ;  /* 0x0000000000037941 */ /* 0x000fea0003800200 */
.L_x_76:
[----:B------:R-:W-:Y:S01]  /*4280*/  FADD R33, R28, -R0 ;  /* 0x800000001c217221 */ /* 0x000fe20000000000 */
[----:B------:R-:W-:Y:S01]  /*4290*/  BSSY.RECONVERGENT B3, `(.L_x_78) ;  /* 0x0000010000037945 */ /* 0x000fe20003800200 */
[----:B------:R-:W0:Y:S03]  /*42a0*/  MUFU.RCP R0, R3 ;  /* 0x0000000300007308 */ /* 0x000e260000001000 */
[----:B------:R-:W-:Y:S04]  /*42b0*/  STS [R22+0x4], R33 ;  /* 0x0000042116007388 */ /* 0x000fe80000000800 */
[----:B------:R-:W1:Y:S04]  /*42c0*/  LDS R35, [R27+0x8] ;  /* 0x000008001b237984 */ /* 0x000e680000000800 */
[----:B------:R4:W2:Y:S01]  /*42d0*/  LDS R28, [R31+0x8] ;  /* 0x000008001f1c7984 */ /* 0x0008a20000000800 */
[----:B0-----:R-:W-:-:S04]  /*42e0*/  FFMA R39, R0, -R3, 1 ;  /* 0x3f80000000277423 */ /* 0x001fc80000000803 */
[----:B------:R-:W-:Y:S01]  /*42f0*/  FFMA R0, R0, R39, R0 ;  /* 0x0000002700007223 */ /* 0x000fe20000000000 */
[----:B-1----:R-:W-:-:S04]  /*4300*/  FMUL R37, R35, R26 ;  /* 0x0000001a23257220 */ /* 0x002fc80000400000 */
        /* <DEDUP_REMOVED lines=8> */
.L_x_79:
[----:B------:R-:W-:Y:S05]  /*4390*/  BSYNC.RECONVERGENT B3 ;  /* 0x0000000000037941 */ /* 0x000fea0003800200 */
.L_x_78:
[----:B------:R-:W-:Y:S01]  /*43a0*/  FADD R33, R28, -R0 ;  /* 0x800000001c217221 */ /* 0x000fe20000000000 */
[----:B------:R-:W-:Y:S01]  /*43b0*/  BSSY.RECONVERGENT B3, `(.L_x_80) ;  /* 0x0000010000037945 */ /* 0x000fe20003800200 */
[----:B------:R-:W0:Y:S03]  /*43c0*/  MUFU.RCP R0, R3 ;  /* 0x0000000300007308 */ /* 0x000e260000001000 */
[----:B------:R-:W-:Y:S04]  /*43d0*/  STS [R22+0x8], R33 ;  /* 0x0000082116007388 */ /* 0x000fe80000000800 */
[----:B------:R-:W1:Y:S04]  /*43e0*/  LDS R27, [R27+0xc] ;  /* 0x00000c001b1b7984 */ /* 0x000e680000000800 */
        /* <DEDUP_REMOVED lines=12> */
.L_x_81:
[----:B------:R-:W-:Y:S05]  /*44b0*/  BSYNC.RECONVERGENT B3 ;  /* 0x0000000000037941 */ /* 0x000fea0003800200 */
.L_x_80:
[----:B------:R-:W-:-:S05]  /*44c0*/  FADD R31, R31, -R0 ;  /* 0x800000001f1f7221 */ /* 0x000fca0000000000 */
[----:B------:R0:W-:Y:S01]  /*44d0*/  STS [R22+0xc], R31 ;  /* 0x00000c1f16007388 */ /* 0x0001e20000000800 */
[----:B------:R-:W-:Y:S05]  /*44e0*/  @P4 BRA `(.L_x_82) ;  /* 0xfffffff800bc4947 */ /* 0x000fea000383ffff */
.L_x_68:
[----:B------:R-:W-:Y:S05]  /*44f0*/  BSYNC.RECONVERGENT B2 ;  /* 0x0000000000027941 */ /* 0x000fea0003800200 */
.L_x_67:
[----:B------:R-:W-:Y:S01]  /*4500*/  BAR.SYNC.DEFER_BLOCKING 0x0 ;  /* 0x0000000000007b1d */ /* 0x000fe20000010000 */
[----:B------:R-:W-:Y:S02]  /*4510*/  ISETP.GT.AND P0, PT, R10, R23, PT ;  /* 0x000000170a00720c */ /* 0x000fe40003f04270 */
[----:B0-----:R-:W-:-:S03]  /*4520*/  VIMNMX R0, PT, PT, R6, R7, PT ;  /* 0x0000000706007248 */ /* 0x001fc60003fe0100 */
[----:B------:R-:W-:Y:S01]  /*4530*/  BSSY.RECONVERGENT B0, `(.L_x_83) ;  /* 0x000012f000007945 */ /* 0x000fe20003800200 */
[----:B------:R-:W-:-:S13]  /*4540*/  ISETP.LT.OR P0, PT, R0, R21, !P0 ;  /* 0x000000150000720c */ /* 0x000fda0004701670 */
[----:B------:R-:W-:Y:S05]  /*4550*/  @P0 BRA `(.L_x_84) ;  /* 0x0000001000b00947 */ /* 0x000fea0003800000 */
[----:B------:R-:W0:Y:S01]  /*4560*/  S2UR UR5, SR_CgaCtaId ;  /* 0x00000000000579c3 */ /* 0x000e220000008800 */
[----:B------:R-:W-:Y:S01]  /*4570*/  UMOV UR4, 0x400 ;  /* 0x0000040000047882 */ /* 0x000fe20000000000 */
[CC--:B------:R-:W-:Y:S02]  /*4580*/  IADD3 R0, PT, PT, -R12.reuse, R29.reuse, RZ ;  /* 0x0000001d0c007210 */ /* 0x0c0fe40007ffe1ff */
[----:B------:R-:W-:Y:S02]  /*4590*/  IADD3 R21, PT, PT, R12, -R29, RZ ;  /* 0x8000001d0c157210 */ /* 0x000fe40007ffe0ff */
[----:B------:R-:W-:Y:S01]  /*45a0*/  ISETP.GT.U32.AND P1, PT, R0, -0x4, PT ;  /* 0xfffffffc0000780c */ /* 0x000fe20003f24070 */
[C---:B------:R-:W-:Y:S01]  /*45b0*/  IMAD R0, R29.reuse, 0x4, R17 ;  /* 0x000000041d007824 */ /* 0x040fe200078e0211 */
[C---:B------:R-:W-:Y:S02]  /*45c0*/  IADD3 R2, PT, PT, R29.reuse, 0x1, RZ ;  /* 0x000000011d027810 */ /* 0x040fe40007ffe0ff */
[----:B------:R-:W-:-:S02]  /*45d0*/  IADD3 R3, PT, PT, R29, 0x2, RZ ;  /* 0x000000021d037810 */ /* 0x000fc40007ffe0ff */
[----:B------:R-:W-:Y:S02]  /*45e0*/  IADD3 R20, PT, PT, R29, 0x3, RZ ;  /* 0x000000031d147810 */ /* 0x000fe40007ffe0ff */
[----:B------:R-:W-:Y:S01]  /*45f0*/  LOP3.LUT R21, R21, 0x3, RZ, 0xc0, !PT ;  /* 0x0000000315157812 */ /* 0x000fe200078ec0ff */
[----:B0-----:R-:W-:-:S06]  /*4600*/  ULEA UR4, UR5, UR4, 0x18 ;  /* 0x0000000405047291 */ /* 0x001fcc000f8ec0ff */
[----:B----4-:R-:W-:-:S07]  /*4610*/  LEA R22, R29, UR4, 0x2 ;  /* 0x000000041d167c11 */ /* 0x010fce000f8e10ff */
.L_x_94:
[----:B------:R-:W-:Y:S01]  /*4620*/  ISETP.GE.AND P0, PT, R29, R12, PT ;  /* 0x0000000c1d00720c */ /* 0x000fe20003f06270 */
[----:B------:R-:W-:-:S12]  /*4630*/  BSSY.RECONVERGENT B1, `(.L_x_85) ;  /* 0x000011b000017945 */ /* 0x000fd80003800200 */
[----:B01--4-:R-:W-:Y:S05]  /*4640*/  @P0 BRA `(.L_x_86) ;  /* 0x0000001000640947 */ /* 0x013fea0003800000 */
[----:B------:R-:W0:Y:S01]  /*4650*/  S2R R27, SR_CgaCtaId ;  /* 0x00000000001b7919 */ /* 0x000e220000008800 */
[----:B------:R-:W-:Y:S01]  /*4660*/  MOV R28, 0x400 ;  /* 0x00000400001c7802 */ /* 0x000fe20000000f00 */
[----:B------:R-:W-:Y:S01]  /*4670*/  BSSY.RECONVERGENT B2, `(.L_x_87) ;  /* 0x0000025000027945 */ /* 0x000fe20003800200 */
[----:B------:R-:W-:Y:S01]  /*4680*/  ISETP.NE.AND P0, PT, R21, RZ, PT ;  /* 0x000000ff1500720c */ /* 0x000fe20003f05270 */
[----:B------:R-:W-:Y:S01]  /*4690*/  IMAD R38, R4, R23, RZ ;  /* 0x0000001704267224 */ /* 0x000fe200078e02ff */
[----:B------:R-:W-:Y:S02]  /*46a0*/  MOV R37, R29 ;  /* 0x0000001d00257202 */ /* 0x000fe40000000f00 */
[----:B0-----:R-:W-:-:S04]  /*46b0*/  LEA R28, R27, R28, 0x18 ;  /* 0x0000001c1b1c7211 */ /* 0x001fc800078ec0ff */
[----:B------:R-:W-:-:S05]  /*46c0*/  LEA R31, R23, R28, 0x2 ;  /* 0x0000001c171f7211 */ /* 0x000fca00078e10ff */
[----:B------:R-:W-:Y:S02]  /*46d0*/  IMAD R36, R4, 0x8, R31 ;  /* 0x0000000804247824 */ /* 0x000fe400078e021f */
[----:B------:R-:W0:Y:S04]  /*46e0*/  LDS R31, [R31] ;  /* 0x000000001f1f7984 */ /* 0x000e280000000800 */
[----:B------:R-:W4:Y:S01]  /*46f0*/  LDS R36, [R36] ;  /* 0x0000000024247984 */ /* 0x000f220000000800 */
[----:B------:R-:W-:Y:S05]  /*4700*/  @!P0 BRA `(.L_x_88) ;  /* 0x00000000006c8947 */ /* 0x000fea0003800000 */
[----:B------:R-:W-:Y:S01]  /*4710*/  IADD3 R27, PT, PT, R29, R38, RZ ;  /* 0x000000261d1b7210 */ /* 0x000fe20007ffe0ff */
[----:B------:R-:W0:Y:S04]  /*4720*/  LDS R33, [R0] ;  /* 0x0000000000217984 */ /* 0x000e280000000800 */
[----:B------:R-:W-:Y:S01]  /*4730*/  IMAD.WIDE.U32 R26, R27, 0x4, R24 ;  /* 0x000000041b1a7825 */ /* 0x000fe200078e0018 */
[----:B-123--:R-:W4:Y:S04]  /*4740*/  LDS R34, [R22] ;  /* 0x0000000016227984 */ /* 0x00ef280000000800 */
[----:B------:R-:W0:Y:S01]  /*4750*/  LDG.E R32, desc[UR10][R26.64] ;  /* 0x0000000a1a207981 */ /* 0x000e22000c1e1900 */
[----:B------:R-:W-:-:S02]  /*4760*/  ISETP.NE.AND P0, PT, R21, 0x1, PT ;  /* 0x000000011500780c */ /* 0x000fc40003f05270 */
[----:B------:R-:W-:Y:S01]  /*4770*/  MOV R37, R2 ;  /* 0x0000000200257202 */ /* 0x000fe20000000f00 */
[----:B0-----:R-:W-:-:S04]  /*4780*/  FFMA R33, -R31, R33, R32 ;  /* 0x000000211f217223 */ /* 0x001fc80000000120 */
[----:B----4-:R-:W-:-:S05]  /*4790*/  FFMA R33, -R36, R34, R33 ;  /* 0x0000002224217223 */ /* 0x010fca0000000121 */
[----:B------:R0:W-:Y:S01]  /*47a0*/  STG.E desc[UR10][R26.64], R33 ;  /* 0x000000211a007986 */ /* 0x0001e2000c10190a */
[----:B------:R-:W-:Y:S05]  /*47b0*/  @!P0 BRA `(.L_x_88) ;  /* 0x0000000000408947 */ /* 0x000fea0003800000 */
[----:B------:R-:W2:Y:S01]  /*47c0*/  LDG.E R32, desc[UR10][R26.64+0x4] ;  /* 0x0000040a1a207981 */ /* 0x000ea2000c1e1900 */
[----:B------:R-:W-:Y:S02]  /*47d0*/  ISETP.NE.AND P0, PT, R21, 0x2, PT ;  /* 0x000000021500780c */ /* 0x000fe40003f05270 */
[----:B------:R-:W-:Y:S01]  /*47e0*/  MOV R37, R3 ;  /* 0x0000000300257202 */ /* 0x000fe20000000f00 */
[----:B0-----:R-:W2:Y:S04]  /*47f0*/  LDS R33, [R0+0x4] ;  /* 0x0000040000217984 */ /* 0x001ea80000000800 */
[----:B------:R-:W0:Y:S01]  /*4800*/  LDS R34, [R22+0x4] ;  /* 0x0000040016227984 */ /* 0x000e220000000800 */
[----:B--2---:R-:W-:-:S04]  /*4810*/  FFMA R33, -R31, R33, R32 ;  /* 0x000000211f217223 */ /* 0x004fc80000000120 */
[----:B0-----:R-:W-:-:S05]  /*4820*/  FFMA R33, -R36, R34, R33 ;  /* 0x0000002224217223 */ /* 0x001fca0000000121 */
[----:B------:R0:W-:Y:S01]  /*4830*/  STG.E desc[UR10][R26.64+0x4], R33 ;  /* 0x000004211a007986 */ /* 0x0001e2000c10190a */
[----:B------:R-:W-:Y:S05]  /*4840*/  @!P0 BRA `(.L_x_88) ;  /* 0x00000000001c8947 */ /* 0x000fea0003800000 */
[----:B------:R-:W2:Y:S01]  /*4850*/  LDG.E R32, desc[UR10][R26.64+0x8] ;  /* 0x0000080a1a207981 */ /* 0x000ea2000c1e1900 */
[----:B------:R-:W-:-:S03]  /*4860*/  IMAD.MOV.U32 R37, RZ, RZ, R20 ;  /* 0x000000ffff257224 */ /* 0x000fc600078e0014 */
[----:B0-----:R-:W2:Y:S04]  /*4870*/  LDS R33, [R0+0x8] ;  /* 0x0000080000217984 */ /* 0x001ea80000000800 */
[----:B------:R-:W0:Y:S01]  /*4880*/  LDS R34, [R22+0x8] ;  /* 0x0000080016227984 */ /* 0x000e220000000800 */
[----:B--2---:R-:W-:-:S04]  /*4890*/  FFMA R33, -R31, R33, R32 ;  /* 0x000000211f217223 */ /* 0x004fc80000000120 */
[----:B0-----:R-:W-:-:S05]  /*48a0*/  FFMA R33, -R36, R34, R33 ;  /* 0x0000002224217223 */ /* 0x001fca0000000121 */
[----:B------:R0:W-:Y:S02]  /*48b0*/  STG.E desc[UR10][R26.64+0x8], R33 ;  /* 0x000008211a007986 */ /* 0x0001e4000c10190a */
.L_x_88:
[----:B------:R-:W-:Y:S05]  /*48c0*/  BSYNC.RECONVERGENT B2 ;  /* 0x0000000000027941 */ /* 0x000fea0003800200 */
.L_x_87:
[----:B------:R-:W-:Y:S05]  /*48d0*/  @P1 BRA `(.L_x_86) ;  /* 0x0000000c00c01947 */ /* 0x000fea0003800000 */
[----:B0-----:R-:W-:Y:S01]  /*48e0*/  IADD3 R26, PT, PT, R12, -R37, RZ ;  /* 0x800000250c1a7210 */ /* 0x001fe20007ffe0ff */
[----:B------:R-:W-:Y:S01]  /*48f0*/  BSSY.RECONVERGENT B2, `(.L_x_89) ;  /* 0x0000086000027945 */ /* 0x000fe20003800200 */
[----:B------:R-:W-:Y:S02]  /*4900*/  PLOP3.LUT P0, PT, PT, PT, PT, 0x80, 0x8 ;  /* 0x000000000008781c */ /* 0x000fe40003f0f070 */
[----:B------:R-:W-:-:S13]  /*4910*/  ISETP.GT.AND P2, PT, R26, 0xc, PT ;  /* 0x0000000c1a00780c */ /* 0x000fda0003f44270 */
[----:B------:R-:W-:Y:S05]  /*4920*/  @!P2 BRA `(.L_x_90) ;  /* 0x000000080008a947 */ /* 0x000fea0003800000 */
[----:B------:R-:W-:Y:S02]  /*4930*/  PLOP3.LUT P0, PT, PT, PT, PT, 0x8, 0x80 ;  /* 0x000000000080781c */ /* 0x000fe40003f0e170 */
[----:B------:R-:W-:-:S11]  /*4940*/  IADD3 R40, PT, PT, R12, -0xc, RZ ;  /* 0xfffffff40c287810 */ /* 0x000fd60007ffe0ff */
.L_x_91:
[----:B0-----:R-:W-:-:S05]  /*4950*/  IADD3 R27, PT, PT, R38, R37, RZ ;  /* 0x00000025261b7210 */ /* 0x001fca0007ffe0ff */
[----:B------:R-:W-:-:S05]  /*4960*/  IMAD.WIDE.U32 R26, R27, 0x4, R24 ;  /* 0x000000041b1a7825 */ /* 0x000fca00078e0018 */
[----:B------:R-:W5:Y:S01]  /*4970*/  LDG.E R32, desc[UR10][R26.64] ;  /* 0x0000000a1a207981 */ /* 0x000f62000c1e1900 */
[C---:B------:R-:W-:Y:S01]  /*4980*/  LEA R39, R37.reuse, R17, 0x2 ;  /* 0x0000001125277211 */ /* 0x040fe200078e10ff */
[----:B-123--:R-:W-:Y:S01]  /*4990*/  IMAD R41, R37, 0x4, R28 ;  /* 0x0000000425297824 */ /* 0x00efe200078e021c */
[----:B------:R-:W-:-:S03]  /*49a0*/  IADD3 R43, P2, PT, R38, R37, RZ ;  /* 0x00000025262b7210 */ /* 0x000fc60007f5e0ff */
[----:B------:R-:W5:Y:S04]  /*49b0*/  LDS R33, [R39] ;  /* 0x0000000027217984 */ /* 0x000f680000000800 */
[----:B------:R-:W4:Y:S04]  /*49c0*/  LDS R34, [R41] ;  /* 0x0000000029227984 */ /* 0x000f280000000800 */
[----:B------:R-:W0:Y:S04]  /*49d0*/  LDS R42, [R39+0x4] ;  /* 0x00000400272a7984 */ /* 0x000e280000000800 */
[----:B------:R-:W1:Y:S01]  /*49e0*/  LDS R44, [R41+0x4] ;  /* 0x00000400292c7984 */ /* 0x000e620000000800 */
[----:B-----5:R-:W-:-:S04]  /*49f0*/  FFMA R33, -R31, R33, R32 ;  /* 0x000000211f217223 */ /* 0x020fc80000000120 */
[----:B----4-:R-:W-:Y:S01]  /*4a00*/  FFMA R35, -R36, R34, R33 ;  /* 0x0000002224237223 */ /* 0x010fe20000000121 */
[----:B------:R-:W-:Y:S02]  /*4a10*/  IADD3.X R33, PT, PT, RZ, RZ, RZ, P2, !PT ;  /* 0x000000ffff217210 */ /* 0x000fe400017fe4ff */
[C---:B------:R-:W-:Y:S02]  /*4a20*/  LEA R32, P2, R43.reuse, R24, 0x2 ;  /* 0x000000182b207211 */ /* 0x040fe400078410ff */
[----:B------:R2:W-:Y:S02]  /*4a30*/  STG.E desc[UR10][R26.64], R35 ;  /* 0x000000231a007986 */ /* 0x0005e4000c10190a */
[----:B------:R-:W-:Y:S02]  /*4a40*/  LEA.HI.X R33, R43, R25, R33, 0x2, P2 ;  /* 0x000000192b217211 */ /* 0x000fe400010f1421 */
[----:B------:R-:W3:Y:S04]  /*4a50*/  LDS R26, [R39+0xc] ;  /* 0x00000c00271a7984 */ /* 0x000ee80000000800 */
[----:B------:R-:W0:Y:S04]  /*4a60*/  LDG.E R34, desc[UR10][R32.64+0x4] ;  /* 0x0000040a20227981 */ /* 0x000e28000c1e1900 */
[----:B------:R-:W4:Y:S04]  /*4a70*/  LDG.E R46, desc[UR10][R32.64+0x8] ;  /* 0x0000080a202e7981 */ /* 0x000f28000c1e1900 */
[----:B------:R-:W3:Y:S01]  /*4a80*/  LDG.E R48, desc[UR10][R32.64+0xc] ;  /* 0x00000c0a20307981 */ /* 0x000ee2000c1e1900 */
[----:B--2---:R-:W-:-:S04]  /*4a90*/  IADD3 R35, PT, PT, R37, 0x4, RZ ;  /* 0x0000000425237810 */ /* 0x004fc80007ffe0ff */
[----:B------:R-:W-:Y:S01]  /*4aa0*/  IADD3 R49, PT, PT, R38, R35, RZ ;  /* 0x0000002326317210 */ /* 0x000fe20007ffe0ff */
[C---:B0-----:R-:W-:Y:S02]  /*4ab0*/  FFMA R43, -R31.reuse, R42, R34 ;  /* 0x0000002a1f2b7223 */ /* 0x041fe40000000122 */
[----:B------:R-:W4:Y:S02]  /*4ac0*/  LDS R34, [R39+0x8] ;  /* 0x0000080027227984 */ /* 0x000f240000000800 */
[----:B-1----:R-:W-:Y:S02]  /*4ad0*/  FFMA R43, -R36, R44, R43 ;  /* 0x0000002c242b7223 */ /* 0x002fe4000000012b */
[----:B------:R-:W0:Y:S01]  /*4ae0*/  LDS R42, [R41+0x8] ;  /* 0x00000800292a7984 */ /* 0x000e220000000800 */
[----:B---3--:R-:W-:-:S03]  /*4af0*/  FFMA R27, -R31, R26, R48 ;  /* 0x0000001a1f1b7223 */ /* 0x008fc60000000130 */
[----:B------:R-:W-:Y:S04]  /*4b00*/  STG.E desc[UR10][R32.64+0x4], R43 ;  /* 0x0000042b20007986 */ /* 0x000fe8000c10190a */
[----:B------:R-:W-:Y:S01]  /*4b10*/  LDS R44, [R41+0x10] ;  /* 0x00001000292c7984 */ /* 0x000fe20000000800 */
[----:B----4-:R-:W-:-:S03]  /*4b20*/  FFMA R45, -R31, R34, R46 ;  /* 0x000000221f2d7223 */ /* 0x010fc6000000012e */
[----:B------:R-:W1:Y:S01]  /*4b30*/  LDS R34, [R41+0xc] ;  /* 0x00000c0029227984 */ /* 0x000e620000000800 */
[----:B0-----:R-:W-:-:S03]  /*4b40*/  FFMA R45, -R36, R42, R45 ;  /* 0x0000002a242d7223 */ /* 0x001fc6000000012d */
[----:B------:R-:W0:Y:S04]  /*4b50*/  LDS R42, [R39+0x10] ;  /* 0x00001000272a7984 */ /* 0x000e280000000800 */
[----:B------:R-:W-:Y:S01]  /*4b60*/  STG.E desc[UR10][R32.64+0x8], R45 ;  /* 0x0000082d20007986 */ /* 0x000fe2000c10190a */
[----:B-1----:R-:W-:Y:S01]  /*4b70*/  FFMA R47, -R36, R34, R27 ;  /* 0x00000022242f7223 */ /* 0x002fe2000000011b */
[----:B------:R-:W-:-:S04]  /*4b80*/  IMAD.WIDE.U32 R26, R49, 0x4, R24 ;  /* 0x00000004311a7825 */ /* 0x000fc800078e0018 */
[----:B------:R1:W-:Y:S04]  /*4b90*/  STG.E desc[UR10][R32.64+0xc], R47 ;  /* 0x00000c2f20007986 */ /* 0x0003e8000c10190a */
[----:B------:R-:W0:Y:S01]  /*4ba0*/  LDG.E R34, desc[UR10][R26.64] ;  /* 0x0000000a1a227981 */ /* 0x000e22000c1e1900 */
[----:B------:R-:W-:-:S03]  /*4bb0*/  IADD3 R35, P2, PT, R38, R35, RZ ;  /* 0x0000002326237210 */ /* 0x000fc60007f5e0ff */
[----:B------:R-:W2:Y:S01]  /*4bc0*/  LDS R33, [R39+0x14] ;  /* 0x0000140027217984 */ /* 0x000ea20000000800 */
[----:B0-----:R-:W-:Y:S01]  /*4bd0*/  FFMA R43, -R31, R42, R34 ;  /* 0x0000002a1f2b7223 */ /* 0x001fe20000000122 */
[----:B------:R-:W-:Y:S02]  /*4be0*/  IADD3.X R42, PT, PT, RZ, RZ, RZ, P2, !PT ;  /* 0x000000ffff2a7210 */ /* 0x000fe400017fe4ff */
[----:B------:R-:W-:Y:S01]  /*4bf0*/  LEA R34, P2, R35, R24, 0x2 ;  /* 0x0000001823227211 */ /* 0x000fe200078410ff */
[----:B------:R-:W-:-:S03]  /*4c00*/  FFMA R43, -R36, R44, R43 ;  /* 0x0000002c242b7223 */ /* 0x000fc6000000012b */
[----:B------:R-:W-:Y:S02]  /*4c10*/  LEA.HI.X R35, R35, R25, R42, 0x2, P2 ;  /* 0x0000001923237211 */ /* 0x000fe400010f142a */
[----:B------:R-:W-:Y:S04]  /*4c20*/  STG.E desc[UR10][R26.64], R43 ;  /* 0x0000002b1a007986 */ /* 0x000fe8000c10190a */
[----:B-1----:R-:W2:Y:S04]  /*4c30*/  LDG.E R32, desc[UR10][R34.64+0x4] ;  /* 0x0000040a22207981 */ /* 0x002ea8000c1e1900 */
[----:B------:R-:W3:Y:S04]  /*4c40*/  LDG.E R44, desc[UR10][R34.64+0x8] ;  /* 0x0000080a222c7981 */ /* 0x000ee8000c1e1900 */
[----:B------:R-:W4:Y:S01]  /*4c50*/  LDG.E R46, desc[UR10][R34.64+0xc] ;  /* 0x00000c0a222e7981 */ /* 0x000f22000c1e1900 */
[----:B------:R-:W-:-:S03]  /*4c60*/  VIADD R47, R37, 0x8 ;  /* 0x00000008252f7836 */ /* 0x000fc60000000000 */
[----:B------:R-:W0:Y:S02]  /*4c70*/  LDS R42, [R41+0x14] ;  /* 0x00001400292a7984 */ /* 0x000e240000000800 */
[----:B------:R-:W-:Y:S02]  /*4c80*/  IADD3 R49, PT, PT, R38, R47, RZ ;  /* 0x0000002f26317210 */ /* 0x000fe40007ffe0ff */
[----:B------:R-:W4:Y:S01]  /*4c90*/  LDS R26, [R39+0x1c] ;  /* 0x00001c00271a7984 */ /* 0x000f220000000800 */
[----:B--2---:R-:W-:-:S03]  /*4ca0*/  FFMA R33, -R31, R33, R32 ;  /* 0x000000211f217223 */ /* 0x004fc60000000120 */
[----:B------:R-:W3:Y:S01]  /*4cb0*/  LDS R32, [R39+0x18] ;  /* 0x0000180027207984 */ /* 0x000ee20000000800 */
[----:B0-----:R-:W-:-:S03]  /*4cc0*/  FFMA R33, -R36, R42, R33 ;  /* 0x0000002a24217223 */ /* 0x001fc60000000121 */
[----:B------:R-:W0:Y:S01]  /*4cd0*/  LDS R42, [R41+0x18] ;  /* 0x00001800292a7984 */ /* 0x000e220000000800 */
[----:B----4-:R-:W-:-:S03]  /*4ce0*/  FFMA R27, -R31, R26, R46 ;  /* 0x0000001a1f1b7223 */ /* 0x010fc6000000012e */
[----:B------:R-:W-:Y:S01]  /*4cf0*/  STG.E desc[UR10][R34.64+0x4], R33 ;  /* 0x0000042122007986 */ /* 0x000fe2000c10190a */
[----:B---3--:R-:W-:-:S03]  /*4d00*/  FFMA R45, -R31, R32, R44 ;  /* 0x000000201f2d7223 */ /* 0x008fc6000000012c */
[----:B------:R-:W1:Y:S01]  /*4d10*/  LDS R32, [R41+0x1c] ;  /* 0x00001c0029207984 */ /* 0x000e620000000800 */
[----:B0-----:R-:W-:-:S03]  /*4d20*/  FFMA R45, -R36, R42, R45 ;  /* 0x0000002a242d7223 */ /* 0x001fc6000000012d */
[----:B------:R-:W0:Y:S04]  /*4d30*/  LDS R42, [R39+0x20] ;  /* 0x00002000272a7984 */ /* 0x000e280000000800 */
[----:B------:R-:W-:Y:S04]  /*4d40*/  STG.E desc[UR10][R34.64+0x8], R45 ;  /* 0x0000082d22007986 */ /* 0x000fe8000c10190a */
[----:B------:R-:W2:Y:S01]  /*4d50*/  LDS R44, [R41+0x20] ;  /* 0x00002000292c7984 */ /* 0x000ea20000000800 */
[----:B-1----:R-:W-:Y:S01]  /*4d60*/  FFMA R43, -R36, R32, R27 ;  /* 0x00000020242b7223 */ /* 0x002fe2000000011b */
[----:B------:R-:W-:-:S04]  /*4d70*/  IMAD.WIDE.U32 R26, R49, 0x4, R24 ;  /* 0x00000004311a7825 */ /* 0x000fc800078e0018 */
[----:B------:R1:W-:Y:S04]  /*4d80*/  STG.E desc[UR10][R34.64+0xc], R43 ;  /* 0x00000c2b22007986 */ /* 0x0003e8000c10190a */
[----:B------:R-:W0:Y:S01]  /*4d90*/  LDG.E R32, desc[UR10][R26.64] ;  /* 0x0000000a1a207981 */ /* 0x000e22000c1e1900 */
[----:B------:R-:W-:-:S03]  /*4da0*/  IADD3 R47, P2, PT, R38, R47, RZ ;  /* 0x0000002f262f7210 */ /* 0x000fc60007f5e0ff */
[----:B------:R-:W3:Y:S01]  /*4db0*/  LDS R35, [R39+0x24] ;  /* 0x0000240027237984 */ /* 0x000ee20000000800 */
[----:B0-----:R-:W-:-:S03]  /*4dc0*/  FFMA R33, -R31, R42, R32 ;  /* 0x0000002a1f217223 */ /* 0x001fc60000000120 */
[----:B------:R-:W0:Y:S01]  /*4dd0*/  LDS R42, [R41+0x24] ;  /* 0x00002400292a7984 */ /* 0x000e220000000800 */
[----:B--2---:R-:W-:Y:S01]  /*4de0*/  FFMA R45, -R36, R44, R33 ;  /* 0x0000002c242d7223 */ /* 0x004fe20000000121 */
[----:B------:R-:W-:Y:S02]  /*4df0*/  IADD3.X R33, PT, PT, RZ, RZ, RZ, P2, !PT ;  /* 0x000000ffff217210 */ /* 0x000fe400017fe4ff */
[C---:B------:R-:W-:Y:S02]  /*4e00*/  LEA R32, P2, R47.reuse, R24, 0x2 ;  /* 0x000000182f207211 */ /* 0x040fe400078410ff */
[----:B------:R-:W-:Y:S02]  /*4e10*/  STG.E desc[UR10][R26.64], R45 ;  /* 0x0000002d1a007986 */ /* 0x000fe4000c10190a */
[----:B------:R-:W-:Y:S02]  /*4e20*/  LEA.HI.X R33, R47, R25, R33, 0x2, P2 ;  /* 0x000000192f217211 */ /* 0x000fe400010f1421 */
[----:B------:R-:W2:Y:S04]  /*4e30*/  LDS R26, [R39+0x2c] ;  /* 0x00002c00271a7984 */ /* 0x000ea80000000800 */
[----:B-1----:R-:W3:Y:S04]  /*4e40*/  LDG.E R34, desc[UR10][R32.64+0x4] ;  /* 0x0000040a20227981 */ /* 0x002ee8000c1e1900 */
[----:B------:R-:W4:Y:S04]  /*4e50*/  LDG.E R44, desc[UR10][R32.64+0x8] ;  /* 0x0000080a202c7981 */ /* 0x000f28000c1e1900 */
[----:B------:R-:W2:Y:S01]  /*4e60*/  LDG.E R46, desc[UR10][R32.64+0xc] ;  /* 0x00000c0a202e7981 */ /* 0x000ea2000c1e1900 */
[----:B------:R-:W-:-:S04]  /*4e70*/  IADD3 R47, PT, PT, R37, 0xc, RZ ;  /* 0x0000000c252f7810 */ /* 0x000fc80007ffe0ff */
[----:B------:R-:W-:Y:S01]  /*4e80*/  IADD3 R49, PT, PT, R38, R47, RZ ;  /* 0x0000002f26317210 */ /* 0x000fe20007ffe0ff */
[C---:B---3--:R-:W-:Y:S02]  /*4e90*/  FFMA R35, -R31.reuse, R35, R34 ;  /* 0x000000231f237223 */ /* 0x048fe40000000122 */
[----:B------:R-:W4:Y:S02]  /*4ea0*/  LDS R34, [R39+0x28] ;  /* 0x0000280027227984 */ /* 0x000f240000000800 */
[----:B0-----:R-:W-:Y:S02]  /*4eb0*/  FFMA R35, -R36, R42, R35 ;  /* 0x0000002a24237223 */ /* 0x001fe40000000123 */
[----:B------:R-:W0:Y:S01]  /*4ec0*/  LDS R42, [R41+0x28] ;  /* 0x00002800292a7984 */ /* 0x000e220000000800 */
[----:B--2---:R-:W-:-:S03]  /*4ed0*/  FFMA R27, -R31, R26, R46 ;  /* 0x0000001a1f1b7223 */ /* 0x004fc6000000012e */
[----:B------:R-:W-:Y:S01]  /*4ee0*/  STG.E desc[UR10][R32.64+0x4], R35 ;  /* 0x0000042320007986 */ /* 0x000fe2000c10190a */
[----:B------:R-:W-:-:S03]  /*4ef0*/  IADD3 R47, P2, PT, R38, R47, RZ ;  /* 0x0000002f262f7210 */ /* 0x000fc60007f5e0ff */
[----:B------:R-:W-:Y:S01]  /*4f00*/  LDS R46, [R39+0x3c] ;  /* 0x00003c00272e7984 */ /* 0x000fe20000000800 */
[----:B----4-:R-:W-:-:S03]  /*4f10*/  FFMA R43, -R31, R34, R44 ;  /* 0x000000221f2b7223 */ /* 0x010fc6000000012c */
        /* <DEDUP_REMOVED lines=8> */
[----:B------:R-:W0:Y:S04]  /*4fa0*/  LDG.E R34, desc[UR10][R26.64] ;  /* 0x0000000a1a227981 */ /* 0x000e28000c1e1900 */
[----:B------:R-:W3:Y:S04]  /*4fb0*/  LDS R33, [R39+0x34] ;  /* 0x0000340027217984 */ /* 0x000ee80000000800 */
[----:B------:R-:W4:Y:S01]  /*4fc0*/  LDS R45, [R39+0x38] ;  /* 0x00003800272d7984 */ /* 0x000f220000000800 */
[----:B0-----:R-:W-:-:S04]  /*4fd0*/  FFMA R35, -R31, R42, R34 ;  /* 0x0000002a1f237223 */ /* 0x001fc80000000122 */
[----:B--2---:R-:W-:Y:S01]  /*4fe0*/  FFMA R43, -R36, R44, R35 ;  /* 0x0000002c242b7223 */ /* 0x004fe20000000123 */
[----:B------:R-:W-:Y:S01]  /*4ff0*/  IMAD.X R35, RZ, RZ, RZ, P2 ;  /* 0x000000ffff237224 */ /* 0x000fe200010e06ff */
[----:B------:R-:W-:-:S03]  /*5000*/  LEA R34, P2, R47, R24, 0x2 ;  /* 0x000000182f227211 */ /* 0x000fc600078410ff */
[----:B------:R0:W-:Y:S01]  /*5010*/  STG.E desc[UR10][R26.64], R43 ;  /* 0x0000002b1a007986 */ /* 0x0001e2000c10190a */
[----:B------:R-:W-:-:S03]  /*5020*/  LEA.HI.X R35, R47, R25, R35, 0x2, P2 ;  /* 0x000000192f237211 */ /* 0x000fc600010f1423 */
[----:B------:R-:W2:Y:S04]  /*5030*/  LDS R26, [R41+0x3c] ;  /* 0x00003c00291a7984 */ /* 0x000ea80000000800 */
[----:B-1----:R-:W3:Y:S04]  /*5040*/  LDG.E R32, desc[UR10][R34.64+0x4] ;  /* 0x0000040a22207981 */ /* 0x002ee8000c1e1900 */
[----:B------:R-:W4:Y:S04]  /*5050*/  LDG.E R42, desc[UR10][R34.64+0x8] ;  /* 0x0000080a222a7981 */ /* 0x000f28000c1e1900 */
[----:B------:R-:W0:Y:S01]  /*5060*/  LDG.E R44, desc[UR10][R34.64+0xc] ;  /* 0x00000c0a222c7981 */ /* 0x000e22000c1e1900 */
[----:B------:R-:W-:-:S04]  /*5070*/  IADD3 R37, PT, PT, R37, 0x10, RZ ;  /* 0x0000001025257810 */ /* 0x000fc80007ffe0ff */
[----:B------:R-:W-:Y:S01]  /*5080*/  ISETP.GE.AND P2, PT, R37, R40, PT ;  /* 0x000000282500720c */ /* 0x000fe20003f46270 */
[C---:B---3--:R-:W-:Y:S02]  /*5090*/  FFMA R33, -R31.reuse, R33, R32 ;  /* 0x000000211f217223 */ /* 0x048fe40000000120 */
[----:B------:R-:W1:Y:S01]  /*50a0*/  LDS R32, [R41+0x34] ;  /* 0x0000340029207984 */ /* 0x000e620000000800 */
[----:B----4-:R-:W-:-:S03]  /*50b0*/  FFMA R45, -R31, R45, R42 ;  /* 0x0000002d1f2d7223 */ /* 0x010fc6000000012a */
[----:B------:R-:W3:Y:S01]  /*50c0*/  LDS R42, [R41+0x38] ;  /* 0x00003800292a7984 */ /* 0x000ee20000000800 */
[----:B0-----:R-:W-:-:S04]  /*50d0*/  FFMA R27, -R31, R46, R44 ;  /* 0x0000002e1f1b7223 */ /* 0x001fc8000000012c */
[----:B--2---:R-:W-:-:S05]  /*50e0*/  FFMA R27, -R36, R26, R27 ;  /* 0x0000001a241b7223 */ /* 0x004fca000000011b */
[----:B------:R0:W-:Y:S01]  /*50f0*/  STG.E desc[UR10][R34.64+0xc], R27 ;  /* 0x00000c1b22007986 */ /* 0x0001e2000c10190a */
[C---:B-1----:R-:W-:Y:S01]  /*5100*/  FFMA R33, -R36.reuse, R32, R33 ;  /* 0x0000002024217223 */ /* 0x042fe20000000121 */
[----:B---3--:R-:W-:-:S04]  /*5110*/  FFMA R45, -R36, R42, R45 ;  /* 0x0000002a242d7223 */ /* 0x008fc8000000012d */
[----:B------:R0:W-:Y:S04]  /*5120*/  STG.E desc[UR10][R34.64+0x4], R33 ;  /* 0x0000042122007986 */ /* 0x0001e8000c10190a */
[----:B------:R0:W-:Y:S01]  /*5130*/  STG.E desc[UR10][R34.64+0x8], R45 ;  /* 0x0000082d22007986 */ /* 0x0001e2000c10190a */
[----:B------:R-:W-:Y:S05]  /*5140*/  @!P2 BRA `(.L_x_91) ;  /* 0xfffffff80000a947 */ /* 0x000fea000383ffff */
.L_x_90:
[----:B------:R-:W-:Y:S05]  /*5150*/  BSYNC.RECONVERGENT B2 ;  /* 0x0000000000027941 */ /* 0x000fea0003800200 */
.L_x_89:
[----:B------:R-:W-:Y:S01]  /*5160*/  IADD3 R26, PT, PT, R12, -R37, RZ ;  /* 0x800000250c1a7210 */ /* 0x000fe20007ffe0ff */
[----:B------:R-:W-:Y:S03]  /*5170*/  BSSY.RECONVERGENT B2, `(.L_x_92) ;  /* 0x0000044000027945 */ /* 0x000fe60003800200 */
[----:B------:R-:W-:-:S13]  /*5180*/  ISETP.GT.AND P2, PT, R26, 0x4, PT ;  /* 0x000000041a00780c */ /* 0x000fda0003f44270 */
[----:B------:R-:W-:Y:S05]  /*5190*/  @!P2 BRA `(.L_x_93) ;  /* 0x000000040004a947 */ /* 0x000fea0003800000 */
[----:B0-----:R-:W-:-:S05]  /*51a0*/  IADD3 R33, PT, PT, R38, R37, RZ ;  /* 0x0000002526217210 */ /* 0x001fca0007ffe0ff */
[----:B------:R-:W-:-:S05]  /*51b0*/  IMAD.WIDE.U32 R32, R33, 0x4, R24 ;  /* 0x0000000421207825 */ /* 0x000fca00078e0018 */
[----:B------:R-:W5:Y:S01]  /*51c0*/  LDG.E R26, desc[UR10][R32.64] ;  /* 0x0000000a201a7981 */ /* 0x000f62000c1e1900 */
[C---:B------:R-:W-:Y:S01]  /*51d0*/  LEA R40, R37.reuse, R17, 0x2 ;  /* 0x0000001125287211 */ /* 0x040fe200078e10ff */
[----:B------:R-:W-:Y:S01]  /*51e0*/  IMAD R39, R37, 0x4, R28 ;  /* 0x0000000425277824 */ /* 0x000fe200078e021c */
[----:B-123--:R-:W-:-:S03]  /*51f0*/  IADD3 R41, P0, PT, R38, R37, RZ ;  /* 0x0000002526297210 */ /* 0x00efc60007f1e0ff */
[----:B------:R-:W5:Y:S04]  /*5200*/  LDS R27, [R40] ;  /* 0x00000000281b7984 */ /* 0x000f680000000800 */
[----:B------:R-:W4:Y:S04]  /*5210*/  LDS R34, [R39] ;  /* 0x0000000027227984 */ /* 0x000f280000000800 */
[----:B------:R-:W-:Y:S04]  /*5220*/  LDS R42, [R39+0x4] ;  /* 0x00000400272a7984 */ /* 0x000fe80000000800 */
[----:B------:R-:W-:Y:S04]  /*5230*/  LDS R43, [R40+0x8] ;  /* 0x00000800282b7984 */ /* 0x000fe80000000800 */
[----:B------:R-:W-:Y:S01]  /*5240*/  LDS R48, [R39+0x1c] ;  /* 0x00001c0027307984 */ /* 0x000fe20000000800 */
[----:B-----5:R-:W-:Y:S01]  /*5250*/  FFMA R35, -R31, R27, R26 ;  /* 0x0000001b1f237223 */ /* 0x020fe2000000011a */
[----:B------:R-:W-:-:S02]  /*5260*/  IADD3.X R27, PT, PT, RZ, RZ, RZ, P0, !PT ;  /* 0x000000ffff1b7210 */ /* 0x000fc400007fe4ff */
[----:B------:R-:W-:Y:S01]  /*5270*/  LEA R26, P0, R41, R24, 0x2 ;  /* 0x00000018291a7211 */ /* 0x000fe200078010ff */
[----:B----4-:R-:W-:-:S03]  /*5280*/  FFMA R35, -R36, R34, R35 ;  /* 0x0000002224237223 */ /* 0x010fc60000000123 */
[----:B------:R-:W-:Y:S02]  /*5290*/  LEA.HI.X R27, R41, R25, R27, 0x2, P0 ;  /* 0x00000019291b7211 */ /* 0x000fe400000f141b */
[----:B------:R0:W-:Y:S04]  /*52a0*/  STG.E desc[UR10][R32.64], R35 ;  /* 0x0000002320007986 */ /* 0x0001e8000c10190a */
[----:B------:R-:W2:Y:S04]  /*52b0*/  LDG.E R34, desc[UR10][R26.64+0x4] ;  /* 0x0000040a1a227981 */ /* 0x000ea8000c1e1900 */
[----:B------:R-:W3:Y:S04]  /*52c0*/  LDG.E R44, desc[UR10][R26.64+0x8] ;  /* 0x0000080a1a2c7981 */ /* 0x000ee8000c1e1900 */
[----:B------:R-:W4:Y:S01]  /*52d0*/  LDG.E R46, desc[UR10][R26.64+0xc] ;  /* 0x00000c0a1a2e7981 */ /* 0x000f22000c1e1900 */
[----:B0-----:R-:W-:-:S03]  /*52e0*/  IADD3 R35, PT, PT, R37, 0x4, RZ ;  /* 0x0000000425237810 */ /* 0x001fc60007ffe0ff */
[----:B------:R-:W2:Y:S01]  /*52f0*/  LDS R41, [R40+0x4] ;  /* 0x0000040028297984 */ /* 0x000ea20000000800 */
[----:B------:R-:W-:-:S03]  /*5300*/  IADD3 R47, PT, PT, R38, R35, RZ ;  /* 0x00000023262f7210 */ /* 0x000fc60007ffe0ff */
[----:B------:R-:W-:Y:S01]  /*5310*/  LDS R32, [R39+0xc] ;  /* 0x00000c0027207984 */ /* 0x000fe20000000800 */
[----:B--2---:R-:W-:-:S03]  /*5320*/  FFMA R41, -R31, R41, R34 ;  /* 0x000000291f297223 */ /* 0x004fc60000000122 */
[----:B------:R-:W0:Y:S01]  /*5330*/  LDS R34, [R39+0x8] ;  /* 0x0000080027227984 */ /* 0x000e220000000800 */
[C---:B------:R-:W-:Y:S01]  /*5340*/  FFMA R41, -R36.reuse, R42, R41 ;  /* 0x0000002a24297223 */ /* 0x040fe20000000129 */
[C---:B---3--:R-:W-:Y:S02]  /*5350*/  FFMA R43, -R31.reuse, R43, R44 ;  /* 0x0000002b1f2b7223 */ /* 0x048fe4000000012c */
[----:B------:R-:W4:Y:S04]  /*5360*/  LDS R42, [R40+0xc] ;  /* 0x00000c00282a7984 */ /* 0x000f280000000800 */
[----:B------:R-:W-:Y:S04]  /*5370*/  STG.E desc[UR10][R26.64+0x4], R41 ;  /* 0x000004291a007986 */ /* 0x000fe8000c10190a */
[----:B------:R-:W-:Y:S01]  /*5380*/  LDS R44, [R39+0x10] ;  /* 0x00001000272c7984 */ /* 0x000fe20000000800 */
[----:B0-----:R-:W-:Y:S01]  /*5390*/  FFMA R43, -R36, R34, R43 ;  /* 0x00000022242b7223 */ /* 0x001fe2000000012b */
[----:B----4-:R-:W-:-:S04]  /*53a0*/  FFMA R33, -R31, R42, R46 ;  /* 0x0000002a1f217223 */ /* 0x010fc8000000012e */
[----:B------:R-:W-:Y:S01]  /*53b0*/  STG.E desc[UR10][R26.64+0x8], R43 ;  /* 0x0000082b1a007986 */ /* 0x000fe2000c10190a */
[----:B------:R-:W-:Y:S01]  /*53c0*/  FFMA R45, -R36, R32, R33 ;  /* 0x00000020242d7223 */ /* 0x000fe20000000121 */
[----:B------:R-:W-:Y:S02]  /*53d0*/  IMAD.WIDE.U32 R32, R47, 0x4, R24 ;  /* 0x000000042f207825 */ /* 0x000fe400078e0018 */
[----:B------:R-:W0:Y:S04]  /*53e0*/  LDS R42, [R40+0x10] ;  /* 0x00001000282a7984 */ /* 0x000e280000000800 */
[----:B------:R1:W-:Y:S04]  /*53f0*/  STG.E desc[UR10][R26.64+0xc], R45 ;  /* 0x00000c2d1a007986 */ /* 0x0003e8000c10190a */
[----:B------:R-:W0:Y:S01]  /*5400*/  LDG.E R34, desc[UR10][R32.64] ;  /* 0x0000000a20227981 */ /* 0x000e22000c1e1900 */
[----:B------:R-:W-:-:S03]  /*5410*/  IADD3 R35, P0, PT, R38, R35, RZ ;  /* 0x0000002326237210 */ /* 0x000fc60007f1e0ff */
[----:B------:R-:W2:Y:S04]  /*5420*/  LDS R27, [R40+0x14] ;  /* 0x00001400281b7984 */ /* 0x000ea80000000800 */
[----:B------:R-:W3:Y:S04]  /*5430*/  LDS R43, [R40+0x18] ;  /* 0x00001800282b7984 */ /* 0x000ee80000000800 */
[----:B------:R-:W4:Y:S01]  /*5440*/  LDS R45, [R40+0x1c] ;  /* 0x00001c00282d7984 */ /* 0x000f220000000800 */
[----:B0-----:R-:W-:Y:S01]  /*5450*/  FFMA R41, -R31, R42, R34 ;  /* 0x0000002a1f297223 */ /* 0x001fe20000000122 */
[----:B------:R-:W-:-:S02]  /*5460*/  IADD3.X R42, PT, PT, RZ, RZ, RZ, P0, !PT ;  /* 0x000000ffff2a7210 */ /* 0x000fc400007fe4ff */
[C---:B------:R-:W-:Y:S01]  /*5470*/  LEA R34, P0, R35.reuse, R24, 0x2 ;  /* 0x0000001823227211 */ /* 0x040fe200078010ff */
[----:B------:R-:W-:Y:S02]  /*5480*/  FFMA R41, -R36, R44, R41 ;  /* 0x0000002c24297223 */ /* 0x000fe40000000129 */
[----:B------:R-:W0:Y:S01]  /*5490*/  LDS R44, [R39+0x18] ;  /* 0x00001800272c7984 */ /* 0x000e220000000800 */
[----:B------:R-:W-:-:S03]  /*54a0*/  LEA.HI.X R35, R35, R25, R42, 0x2, P0 ;  /* 0x0000001923237211 */ /* 0x000fc600000f142a */
[----:B------:R-:W-:Y:S04]  /*54b0*/  STG.E desc[UR10][R32.64], R41 ;  /* 0x0000002920007986 */ /* 0x000fe8000c10190a */
[----:B-1----:R-:W2:Y:S04]  /*54c0*/  LDG.E R26, desc[UR10][R34.64+0x4] ;  /* 0x0000040a221a7981 */ /* 0x002ea8000c1e1900 */
[----:B------:R-:W3:Y:S04]  /*54d0*/  LDG.E R42, desc[UR10][R34.64+0x8] ;  /* 0x0000080a222a7981 */ /* 0x000ee8000c1e1900 */
[----:B------:R-:W4:Y:S01]  /*54e0*/  LDG.E R46, desc[UR10][R34.64+0xc] ;  /* 0x00000c0a222e7981 */ /* 0x000f22000c1e1900 */
[----:B------:R-:W-:Y:S01]  /*54f0*/  PLOP3.LUT P0, PT, PT, PT, PT, 0x8, 0x80 ;  /* 0x000000000080781c */ /* 0x000fe20003f0e170 */
[----:B------:R-:W-:-:S02]  /*5500*/  VIADD R37, R37, 0x8 ;  /* 0x0000000825257836 */ /* 0x000fc40000000000 */
[C---:B--2---:R-:W-:Y:S02]  /*5510*/  FFMA R27, -R31.reuse, R27, R26 ;  /* 0x0000001b1f1b7223 */ /* 0x044fe4000000011a */
[----:B------:R-:W1:Y:S01]  /*5520*/  LDS R26, [R39+0x14] ;  /* 0x00001400271a7984 */ /* 0x000e620000000800 */
[C---:B---3--:R-:W-:Y:S01]  /*5530*/  FFMA R43, -R31.reuse, R43, R42 ;  /* 0x0000002b1f2b7223 */ /* 0x048fe2000000012a */
[----:B----4-:R-:W-:-:S03]  /*5540*/  FFMA R45, -R31, R45, R46 ;  /* 0x0000002d1f2d7223 */ /* 0x010fc6000000012e */
[C---:B0-----:R-:W-:Y:S01]  /*5550*/  FFMA R43, -R36.reuse, R44, R43 ;  /* 0x0000002c242b7223 */ /* 0x041fe2000000012b */
[----:B------:R-:W-:-:S04]  /*5560*/  FFMA R45, -R36, R48, R45 ;  /* 0x00000030242d7223 */ /* 0x000fc8000000012d */
[----:B------:R0:W-:Y:S04]  /*5570*/  STG.E desc[UR10][R34.64+0x8], R43 ;  /* 0x0000082b22007986 */ /* 0x0001e8000c10190a */
[----:B------:R0:W-:Y:S01]  /*5580*/  STG.E desc[UR10][R34.64+0xc], R45 ;  /* 0x00000c2d22007986 */ /* 0x0001e2000c10190a */
[----:B-1----:R-:W-:-:S05]  /*5590*/  FFMA R27, -R36, R26, R27 ;  /* 0x0000001a241b7223 */ /* 0x002fca000000011b */
[----:B------:R0:W-:Y:S02]  /*55a0*/  STG.E desc[UR10][R34.64+0x4], R27 ;  /* 0x0000041b22007986 */ /* 0x0001e4000c10190a */
.L_x_93:
[----:B------:R-:W-:Y:S05]  /*55b0*/  BSYNC.RECONVERGENT B2 ;  /* 0x0000000000027941 */ /* 0x000fea0003800200 */
.L_x_92:
[----:B------:R-:W-:-:S13]  /*55c0*/  ISETP.LT.OR P0, PT, R37, R12, P0 ;  /* 0x0000000c2500720c */ /* 0x000fda0000701670 */
[----:B------:R-:W-:Y:S05]  /*55d0*/  @!P0 BRA `(.L_x_86) ;  /* 0x0000000000808947 */ /* 0x000fea0003800000 */
[----:B0-----:R-:W-:-:S05]  /*55e0*/  IADD3 R27, PT, PT, R38, R37, RZ ;  /* 0x00000025261b7210 */ /* 0x001fca0007ffe0ff */
[----:B------:R-:W-:-:S05]  /*55f0*/  IMAD.WIDE.U32 R26, R27, 0x4, R24 ;  /* 0x000000041b1a7825 */ /* 0x000fca00078e0018 */
[----:B-123--:R-:W2:Y:S01]  /*5600*/  LDG.E R34, desc[UR10][R26.64] ;  /* 0x0000000a1a227981 */ /* 0x00eea2000c1e1900 */
[C---:B------:R-:W-:Y:S02]  /*5610*/  LEA R35, R37.reuse, R17, 0x2 ;  /* 0x0000001125237211 */ /* 0x040fe400078e10ff */
[----:B------:R-:W-:Y:S02]  /*5620*/  LEA R39, R37, R28, 0x2 ;  /* 0x0000001c25277211 */ /* 0x000fe400078e10ff */
[----:B------:R-:W-:Y:S01]  /*5630*/  IADD3 R33, P0, PT, R38, R37, RZ ;  /* 0x0000002526217210 */ /* 0x000fe20007f1e0ff */
[----:B------:R-:W2:Y:S03]  /*5640*/  LDS R28, [R35] ;  /* 0x00000000231c7984 */ /* 0x000ea60000000800 */
[----:B------:R-:W-:Y:S01]  /*5650*/  IADD3.X R38, PT, PT, RZ, RZ, RZ, P0, !PT ;  /* 0x000000ffff267210 */ /* 0x000fe200007fe4ff */
[----:B------:R-:W4:Y:S01]  /*5660*/  LDS R40, [R39] ;  /* 0x0000000027287984 */ /* 0x000f220000000800 */
[----:B------:R-:W-:-:S03]  /*5670*/  LEA R32, P0, R33, R24, 0x2 ;  /* 0x0000001821207211 */ /* 0x000fc600078010ff */
[----:B------:R-:W-:Y:S01]  /*5680*/  LDS R43, [R35+0x8] ;  /* 0x00000800232b7984 */ /* 0x000fe20000000800 */
[----:B------:R-:W-:-:S03]  /*5690*/  LEA.HI.X R33, R33, R25, R38, 0x2, P0 ;  /* 0x0000001921217211 */ /* 0x000fc600000f1426 */
[----:B------:R-:W-:Y:S04]  /*56a0*/  LDS R45, [R35+0xc] ;  /* 0x00000c00232d7984 */ /* 0x000fe80000000800 */
[----:B------:R-:W-:Y:S04]  /*56b0*/  LDS R38, [R39+0x4] ;  /* 0x0000040027267984 */ /* 0x000fe80000000800 */
[----:B------:R-:W-:Y:S04]  /*56c0*/  LDS R42, [R39+0x8] ;  /* 0x00000800272a7984 */ /* 0x000fe80000000800 */
[----:B------:R-:W-:Y:S01]  /*56d0*/  LDS R46, [R39+0xc] ;  /* 0x00000c00272e7984 */ /* 0x000fe20000000800 */
[----:B--2---:R-:W-:-:S03]  /*56e0*/  FFMA R37, -R31, R28, R34 ;  /* 0x0000001c1f257223 */ /* 0x004fc60000000122 */
[----:B------:R-:W0:Y:S01]  /*56f0*/  LDS R34, [R35+0x4] ;  /* 0x0000040023227984 */ /* 0x000e220000000800 */
[----:B----4-:R-:W-:-:S05]  /*5700*/  FFMA R37, -R36, R40, R37 ;  /* 0x0000002824257223 */ /* 0x010fca0000000125 */
[----:B------:R1:W-:Y:S04]  /*5710*/  STG.E desc[UR10][R26.64], R37 ;  /* 0x000000251a007986 */ /* 0x0003e8000c10190a */
[----:B------:R-:W0:Y:S04]  /*5720*/  LDG.E R28, desc[UR10][R32.64+0x4] ;  /* 0x0000040a201c7981 */ /* 0x000e28000c1e1900 */
[----:B------:R-:W2:Y:S04]  /*5730*/  LDG.E R40, desc[UR10][R32.64+0x8] ;  /* 0x0000080a20287981 */ /* 0x000ea8000c1e1900 */
[----:B------:R-:W3:Y:S01]  /*5740*/  LDG.E R44, desc[UR10][R32.64+0xc] ;  /* 0x00000c0a202c7981 */ /* 0x000ee2000c1e1900 */
[C---:B0-----:R-:W-:Y:S01]  /*5750*/  FFMA R41, -R31.reuse, R34, R28 ;  /* 0x000000221f297223 */ /* 0x041fe2000000011c */
[----:B--2---:R-:W-:-:S03]  /*5760*/  FFMA R43, -R31, R43, R40 ;  /* 0x0000002b1f2b7223 */ /* 0x004fc60000000128 */
[C---:B------:R-:W-:Y:S01]  /*5770*/  FFMA R41, -R36.reuse, R38, R41 ;  /* 0x0000002624297223 */ /* 0x040fe20000000129 */
[----:B---3--:R-:W-:Y:S01]  /*5780*/  FFMA R45, -R31, R45, R44 ;  /* 0x0000002d1f2d7223 */ /* 0x008fe2000000012c */
[----:B------:R-:W-:-:S03]  /*5790*/  FFMA R43, -R36, R42, R43 ;  /* 0x0000002a242b7223 */ /* 0x000fc6000000012b */
[----:B------:R1:W-:Y:S01]  /*57a0*/  STG.E desc[UR10][R32.64+0x4], R41 ;  /* 0x0000042920007986 */ /* 0x0003e2000c10190a */
[----:B------:R-:W-:-:S03]  /*57b0*/  FFMA R45, -R36, R46, R45 ;  /* 0x0000002e242d7223 */ /* 0x000fc6000000012d */
[----:B------:R1:W-:Y:S04]  /*57c0*/  STG.E desc[UR10][R32.64+0x8], R43 ;  /* 0x0000082b20007986 */ /* 0x0003e8000c10190a */
[----:B------:R1:W-:Y:S02]  /*57d0*/  STG.E desc[UR10][R32.64+0xc], R45 ;  /* 0x00000c2d20007986 */ /* 0x0003e4000c10190a */
.L_x_86:
[----:B------:R-:W-:Y:S05]  /*57e0*/  BSYNC.RECONVERGENT B1 ;  /* 0x0000000000017941 */ /* 0x000fea0003800200 */
.L_x_85:
[----:B------:R-:W-:-:S05]  /*57f0*/  VIADD R23, R23, 0x1 ;  /* 0x0000000117177836 */ /* 0x000fca0000000000 */
[----:B------:R-:W-:-:S13]  /*5800*/  ISETP.GE.AND P0, PT, R23, R10, PT ;  /* 0x0000000a1700720c */ /* 0x000fda0003f06270 */
[----:B------:R-:W-:Y:S05]  /*5810*/  @!P0 BRA `(.L_x_94) ;  /* 0xffffffec00808947 */ /* 0x000fea000383ffff */
.L_x_84:
[----:B------:R-:W-:Y:S05]  /*5820*/  BSYNC.RECONVERGENT B0 ;  /* 0x0000000000007941 */ /* 0x000fea0003800200 */
.L_x_83:
[-C--:B------:R-:W-:Y:S02]  /*5830*/  ISETP.NE.AND P0, PT, R6, R18.reuse, PT ;  /* 0x000000120600720c */ /* 0x080fe40003f05270 */
[----:B------:R-:W-:Y:S02]  /*5840*/  IADD3 R0, PT, PT, R4, -0x2, RZ ;  /* 0xfffffffe04007810 */ /* 0x000fe40007ffe0ff */
[----:B------:R-:W-:Y:S02]  /*5850*/  ISETP.NE.OR P0, PT, R7, R18, P0 ;  /* 0x000000120700720c */ /* 0x000fe40000705670 */
[----:B------:R-:W-:Y:S02]  /*5860*/  IADD3 R16, PT, PT, R16, 0x1, RZ ;  /* 0x0000000110107810 */ /* 0x000fe40007ffe0ff */
[----:B------:R-:W-:-:S09]  /*5870*/  IADD3 R14, PT, PT, R14, 0x1, RZ ;  /* 0x000000010e0e7810 */ /* 0x000fd20007ffe0ff */
[C---:B------:R-:W-:Y:S02]  /*5880*/  @!P0 IMAD R3, R4.reuse, R19, R15 ;  /* 0x0000001304038224 */ /* 0x040fe400078e020f */
[----:B------:R-:W-:Y:S01]  /*5890*/  @!P0 IMAD R21, R4, R15, R19 ;  /* 0x0000000f04158224 */ /* 0x000fe200078e0213 */
[----:B------:R-:W-:Y:S01]  /*58a0*/  MOV R15, R19 ;  /* 0x00000013000f7202 */ /* 0x000fe20000000f00 */
[----:B------:R-:W-:-:S04]  /*58b0*/  @!P0 IMAD.WIDE.U32 R2, R3, 0x4, R24 ;  /* 0x0000000403028825 */ /* 0x000fc800078e0018 */
[----:B------:R-:W-:Y:S01]  /*58c0*/  @!P0 IMAD.WIDE R20, R21, 0x4, R24 ;  /* 0x0000000415148825 */ /* 0x000fe200078e0218 */
[----:B------:R0:W-:Y:S04]  /*58d0*/  @!P0 STG.E desc[UR10][R2.64], R30 ;  /* 0x0000001e02008986 */ /* 0x0001e8000c10190a */
[----:B------:R0:W-:Y:S01]  /*58e0*/  @!P0 STG.E desc[UR10][R20.64], R30 ;  /* 0x0000001e14008986 */ /* 0x0001e2000c10190a */
[----:B------:R-:W-:Y:S01]  /*58f0*/  BAR.SYNC.DEFER_BLOCKING 0x0 ;  /* 0x0000000000007b1d */ /* 0x000fe20000010000 */
[----:B------:R-:W-:-:S13]  /*5900*/  ISETP.NE.AND P0, PT, R19, R0, PT ;  /* 0x000000001300720c */ /* 0x000fda0003f05270 */
[----:B0-----:R-:W-:Y:S05]  /*5910*/  @P0 BRA `(.L_x_95) ;  /* 0xffffffa8008c0947 */ /* 0x001fea000383ffff */
.L_x_0:
[----:B------:R-:W-:-:S13]  /*5920*/  ISETP.GE.AND P0, PT, R4, 0x1, PT ;  /* 0x000000010400780c */ /* 0x000fda0003f06270 */
[----:B------:R-:W-:Y:S05]  /*5930*/  @!P0 EXIT ;  /* 0x000000000000894d */ /* 0x000fea0003800000 */
[----:B------:R-:W-:Y:S01]  /*5940*/  IMAD.SHL.U32 R13, R4, 0x2, RZ ;  /* 0x00000002040d7824 */ /* 0x000fe200078e00ff */
[----:B------:R-:W-:Y:S01]  /*5950*/  ISETP.NE.AND P0, PT, R6, R7, PT ;  /* 0x000000070600720c */ /* 0x000fe20003f05270 */
[CC--:B------:R-:W-:Y:S01]  /*5960*/  IMAD R31, R4.reuse, R9.reuse, R9 ;  /* 0x00000009041f7224 */ /* 0x0c0fe200078e0209 */
[C---:B------:R-:W-:Y:S01]  /*5970*/  IADD3 R8, PT, PT, R4.reuse, -0x1, RZ ;  /* 0xffffffff04087810 */ /* 0x040fe20007ffe0ff */
[C---:B------:R-:W-:Y:S01]  /*5980*/  IMAD R0, R4.reuse, R9, R13 ;  /* 0x0000000904007224 */ /* 0x040fe200078e020d */
[----:B------:R-:W-:Y:S01]  /*5990*/  ISETP.GT.U32.OR P0, PT, R5, 0x7ffffffe, P0 ;  /* 0x7ffffffe0500780c */ /* 0x000fe20000704470 */
[----:B------:R-:W-:Y:S01]  /*59a0*/  IMAD.WIDE R30, R31, 0x4, R24 ;  /* 0x000000041f1e7825 */ /* 0x000fe200078e0218 */
[C---:B------:R-:W-:Y:S02]  /*59b0*/  IADD3 R5, PT, PT, R9.reuse, 0x1, RZ ;  /* 0x0000000109057810 */ /* 0x040fe40007ffe0ff */
[C---:B------:R-:W-:Y:S02]  /*59c0*/  IADD3 R2, PT, PT, R4.reuse, R0, RZ ;  /* 0x0000000004027210 */ /* 0x040fe40007ffe0ff */
[----:B------:R-:W-:Y:S01]  /*59d0*/  VIADDMNMX R20, R9, R11, R8, PT ;  /* 0x0000000b09147246 */ /* 0x000fe20003800108 */
[----:B------:R-:W-:Y:S01]  /*59e0*/  IMAD.WIDE.U32 R28, R4, 0x4, R30 ;  /* 0x00000004041c7825 */ /* 0x000fe200078e001e */
[----:B------:R-:W-:-:S02]  /*59f0*/  SHF.R.S32.HI R3, RZ, 0x1f, R9 ;  /* 0x0000001fff037819 */ /* 0x000fc40000011409 */
[C---:B------:R-:W-:Y:S02]  /*5a00*/  IADD3 R17, P1, PT, R9.reuse, R0, RZ ;  /* 0x0000000009117210 */ /* 0x040fe40007f3e0ff */
[----:B------:R-:W-:Y:S02]  /*5a10*/  IADD3 R15, P2, PT, R9, R2, RZ ;  /* 0x00000002090f7210 */ /* 0x000fe40007f5e0ff */
[----:B------:R-:W-:Y:S02]  /*5a20*/  VIMNMX R16, PT, PT, R20, R5, !PT ;  /* 0x0000000514107248 */ /* 0x000fe40007fe0100 */
[-C--:B------:R-:W-:Y:S02]  /*5a30*/  LEA.HI.X.SX32 R0, R0, R3.reuse, 0x1, P1 ;  /* 0x0000000300007211 */ /* 0x080fe400008f0eff */
[----:B------:R-:W-:Y:S02]  /*5a40*/  LEA.HI.X.SX32 R2, R2, R3, 0x1, P2 ;  /* 0x0000000302027211 */ /* 0x000fe400010f0eff */
[----:B-1----:R-:W-:-:S02]  /*5a50*/  LEA R26, P1, R17, R24, 0x2 ;  /* 0x00000018111a7211 */ /* 0x002fc400078210ff */
[----:B----4-:R-:W-:Y:S02]  /*5a60*/  LEA R22, P2, R15, R24, 0x2 ;  /* 0x000000180f167211 */ /* 0x010fe400078410ff */
[C---:B------:R-:W-:Y:S01]  /*5a70*/  IADD3 R18, PT, PT, -R9.reuse, R16, RZ ;  /* 0x0000001009127210 */ /* 0x040fe20007ffe1ff */
[C---:B------:R-:W-:Y:S01]  /*5a80*/  IMAD.IADD R16, R9.reuse, 0x1, -R16 ;  /* 0x0000000109107824 */ /* 0x040fe200078e0a10 */
[----:B------:R-:W-:Y:S02]  /*5a90*/  ISETP.GE.OR P4, PT, R9, R8, P0 ;  /* 0x000000080900720c */ /* 0x000fe40000786670 */
[-C--:B------:R-:W-:Y:S02]  /*5aa0*/  LEA.HI.X R27, R17, R25.reuse, R0, 0x2, P1 ;  /* 0x00000019111b7211 */ /* 0x080fe400008f1400 */
[----:B------:R-:W-:Y:S02]  /*5ab0*/  LEA.HI.X R23, R15, R25, R2, 0x2, P2 ;  /* 0x000000190f177211 */ /* 0x000fe400010f1402 */
[----:B------:R-:W-:-:S07]  /*5ac0*/  LOP3.LUT R18, R18, 0x3, RZ, 0xc0, !PT ;  /* 0x0000000312127812 */ /* 0x000fce00078ec0ff */
.L_x_133:
[----:B------:R-:W-:Y:S04]  /*5ad0*/  BSSY.RECONVERGENT B0, `(.L_x_96) ;  /* 0x0000067000007945 */ /* 0x000fe80003800200 */
[----:B012--5:R-:W-:Y:S05]  /*5ae0*/  @P4 BRA `(.L_x_97) ;  /* 0x0000000400944947 */ /* 0x027fea0003800000 */
[----:B------:R-:W-:Y:S01]  /*5af0*/  ISETP.NE.AND P0, PT, R18, RZ, PT ;  /* 0x000000ff1200720c */ /* 0x000fe20003f05270 */
[----:B------:R-:W-:Y:S01]  /*5b00*/  BSSY.RECONVERGENT B1, `(.L_x_98) ;  /* 0x0000023000017945 */ /* 0x000fe20003800200 */
[----:B------:R-:W-:-:S11]  /*5b10*/  MOV R21, R9 ;  /* 0x0000000900157202 */ /* 0x000fd60000000f00 */
[----:B------:R-:W-:Y:S05]  /*5b20*/  @!P0 BRA `(.L_x_99) ;  /* 0x0000000000808947 */ /* 0x000fea0003800000 */
[----:B------:R-:W4:Y:S04]  /*5b30*/  LDG.E R2, desc[UR10][R30.64] ;  /* 0x0000000a1e027981 */ /* 0x000f28000c1e1900 */
[----:B------:R-:W4:Y:S04]  /*5b40*/  LDG.E R3, desc[UR10][R28.64+0x4] ;  /* 0x0000040a1c037981 */ /* 0x000f28000c1e1900 */
[----:B------:R-:W5:Y:S01]  /*5b50*/  LDG.E R0, desc[UR10][R30.64+0x4] ;  /* 0x0000040a1e007981 */ /* 0x000f62000c1e1900 */
[----:B------:R-:W-:Y:S01]  /*5b60*/  MOV R21, R5 ;  /* 0x0000000500157202 */ /* 0x000fe20000000f00 */
[----:B----4-:R-:W-:-:S04]  /*5b70*/  FADD R2, |R2|, |R3| ;  /* 0x4000000302027221 */ /* 0x010fc80000000200 */
[----:B------:R-:W-:-:S05]  /*5b80*/  FMUL R3, R2, 1.00000001335143196e-10 ;  /* 0x2edbe6ff02037820 */ /* 0x000fca0000400000 */
[----:B-----5:R-:W-:-:S13]  /*5b90*/  FSETP.GTU.AND P0, PT, |R0|, R3, PT ;  /* 0x000000030000720b */ /* 0x020fda0003f0c200 */
[----:B------:R0:W-:Y:S04]  /*5ba0*/  @!P0 STG.E desc[UR10][R30.64+0x4], RZ ;  /* 0x000004ff1e008986 */ /* 0x0001e8000c10190a */
[----:B------:R0:W-:Y:S01]  /*5bb0*/  @!P0 STG.E desc[UR10][R28.64], RZ ;  /* 0x000000ff1c008986 */ /* 0x0001e2000c10190a */
[----:B------:R-:W-:-:S13]  /*5bc0*/  ISETP.NE.AND P0, PT, R18, 0x1, PT ;  /* 0x000000011200780c */ /* 0x000fda0003f05270 */
[----:B0-----:R-:W-:Y:S05]  /*5bd0*/  @!P0 BRA `(.L_x_99) ;  /* 0x0000000000548947 */ /* 0x001fea0003800000 */
[----:B------:R-:W-:Y:S01]  /*5be0*/  IMAD.WIDE.U32 R2, R4, 0x4, R28 ;  /* 0x0000000404027825 */ /* 0x000fe200078e001c */
[----:B------:R-:W4:Y:S04]  /*5bf0*/  LDG.E R10, desc[UR10][R28.64+0x4] ;  /* 0x0000040a1c0a7981 */ /* 0x000f28000c1e1900 */
[----:B------:R-:W4:Y:S04]  /*5c00*/  LDG.E R11, desc[UR10][R2.64+0x8] ;  /* 0x0000080a020b7981 */ /* 0x000f28000c1e1900 */
[----:B------:R-:W5:Y:S01]  /*5c10*/  LDG.E R0, desc[UR10][R28.64+0x8] ;  /* 0x0000080a1c007981 */ /* 0x000f62000c1e1900 */
[----:B------:R-:W-:Y:S01]  /*5c20*/  IADD3 R21, PT, PT, R9, 0x2, RZ ;  /* 0x0000000209157810 */ /* 0x000fe20007ffe0ff */
[----:B----4-:R-:W-:-:S04]  /*5c30*/  FADD R10, |R10|, |R11| ;  /* 0x4000000b0a0a7221 */ /* 0x010fc80000000200 */
[----:B------:R-:W-:-:S05]  /*5c40*/  FMUL R11, R10, 1.00000001335143196e-10 ;  /* 0x2edbe6ff0a0b7820 */ /* 0x000fca0000400000 */
[----:B-----5:R-:W-:-:S13]  /*5c50*/  FSETP.GTU.AND P0, PT, |R0|, R11, PT ;  /* 0x0000000b0000720b */ /* 0x020fda0003f0c200 */
[----:B------:R0:W-:Y:S04]  /*5c60*/  @!P0 STG.E desc[UR10][R28.64+0x8], RZ ;  /* 0x000008ff1c008986 */ /* 0x0001e8000c10190a */
[----:B------:R0:W-:Y:S01]  /*5c70*/  @!P0 STG.E desc[UR10][R2.64+0x4], RZ ;  /* 0x000004ff02008986 */ /* 0x0001e2000c10190a */
[----:B------:R-:W-:-:S13]  /*5c80*/  ISETP.NE.AND P0, PT, R18, 0x2, PT ;  /* 0x000000021200780c */ /* 0x000fda0003f05270 */
[----:B0-----:R-:W-:Y:S05]  /*5c90*/  @!P0 BRA `(.L_x_99) ;  /* 0x0000000000248947 */ /* 0x001fea0003800000 */
        /* <DEDUP_REMOVED lines=8> */
[----:B------:R0:W-:Y:S02]  /*5d20*/  @!P0 STG.E desc[UR10][R22.64+0x8], RZ ;  /* 0x000008ff16008986 */ /* 0x0001e4000c10190a */
.L_x_99:
[----:B------:R-:W-:Y:S05]  /*5d30*/  BSYNC.RECONVERGENT B1 ;  /* 0x0000000000017941 */ /* 0x000fea0003800200 */
.L_x_98:
[----:B------:R-:W-:-:S13]  /*5d40*/  ISETP.GT.U32.AND P0, PT, R16, -0x4, PT ;  /* 0xfffffffc1000780c */ /* 0x000fda0003f04070 */
[----:B------:R-:W-:Y:S05]  /*5d50*/  @P0 BRA `(.L_x_97) ;  /* 0x0000000000f80947 */ /* 0x000fea0003800000 */
[C---:B------:R-:W-:Y:S01]  /*5d60*/  IADD3 R3, PT, PT, R21.reuse, 0x4, RZ ;  /* 0x0000000415037810 */ /* 0x040fe20007ffe0ff */
[C---:B------:R-:W-:Y:S01]  /*5d70*/  VIADD R19, R21.reuse, 0x3 ;  /* 0x0000000315137836 */ /* 0x040fe20000000000 */
[----:B------:R-:W-:Y:S01]  /*5d80*/  IADD3 R11, PT, PT, R21, 0x2, RZ ;  /* 0x00000002150b7810 */ /* 0x000fe20007ffe0ff */
[C---:B------:R-:W-:Y:S02]  /*5d90*/  IMAD R17, R4.reuse, R21, R21 ;  /* 0x0000001504117224 */ /* 0x040fe400078e0215 */
[C---:B------:R-:W-:Y:S02]  /*5da0*/  IMAD R19, R4.reuse, R19, RZ ;  /* 0x0000001304137224 */ /* 0x040fe400078e02ff */
[C---:B------:R-:W-:Y:S02]  /*5db0*/  IMAD R0, R4.reuse, R3, RZ ;  /* 0x0000000304007224 */ /* 0x040fe400078e02ff */
[----:B------:R-:W-:-:S07]  /*5dc0*/  IMAD R12, R4, R11, RZ ;  /* 0x0000000b040c7224 */ /* 0x000fce00078e02ff */
.L_x_100:
[----:B------:R-:W-:-:S05]  /*5dd0*/  IMAD.WIDE R10, R17, 0x4, R24 ;  /* 0x00000004110a7825 */ /* 0x000fca00078e0218 */
[----:B------:R-:W4:Y:S01]  /*5de0*/  LDG.E R15, desc[UR10][R10.64] ;  /* 0x0000000a0a0f7981 */ /* 0x000f22000c1e1900 */
[----:B------:R-:W-:-:S03]  /*5df0*/  IMAD.WIDE.U32 R2, R4, 0x4, R10 ;  /* 0x0000000404027825 */ /* 0x000fc600078e000a */
[----:B------:R-:W5:Y:S04]  /*5e00*/  LDG.E R14, desc[UR10][R10.64+0x4] ;  /* 0x0000040a0a0e7981 */ /* 0x000f68000c1e1900 */
[----:B------:R-:W4:Y:S01]  /*5e10*/  LDG.E R32, desc[UR10][R2.64+0x4] ;  /* 0x0000040a02207981 */ /* 0x000f22000c1e1900 */
[----:B------:R-:W-:Y:S02]  /*5e20*/  SHF.R.S32.HI R39, RZ, 0x1f, R21 ;  /* 0x0000001fff277819 */ /* 0x000fe40000011415 */
[----:B------:R-:W-:Y:S01]  /*5e30*/  IADD3 R33, P1, PT, R12, R21, RZ ;  /* 0x000000150c217210 */ /* 0x000fe20007f3e0ff */
[----:B----4-:R-:W-:-:S04]  /*5e40*/  FADD R15, |R15|, |R32| ;  /* 0x400000200f0f7221 */ /* 0x010fc80000000200 */
[----:B------:R-:W-:-:S05]  /*5e50*/  FMUL R15, R15, 1.00000001335143196e-10 ;  /* 0x2edbe6ff0f0f7820 */ /* 0x000fca0000400000 */
[----:B-----5:R-:W-:Y:S02]  /*5e60*/  FSETP.GTU.AND P0, PT, |R14|, R15, PT ;  /* 0x0000000f0e00720b */ /* 0x020fe40003f0c200 */
[----:B------:R-:W-:Y:S02]  /*5e70*/  LEA.HI.X.SX32 R15, R12, R39, 0x1, P1 ;  /* 0x000000270c0f7211 */ /* 0x000fe400008f0eff */
[----:B------:R-:W-:-:S04]  /*5e80*/  LEA R14, P1, R33, R24, 0x2 ;  /* 0x00000018210e7211 */ /* 0x000fc800078210ff */
[----:B------:R-:W-:-:S05]  /*5e90*/  LEA.HI.X R15, R33, R25, R15, 0x2, P1 ;  /* 0x00000019210f7211 */ /* 0x000fca00008f140f */
[----:B------:R1:W-:Y:S04]  /*5ea0*/  @!P0 STG.E desc[UR10][R10.64+0x4], RZ ;  /* 0x000004ff0a008986 */ /* 0x0003e8000c10190a */
[----:B------:R-:W-:Y:S04]  /*5eb0*/  @!P0 STG.E desc[UR10][R2.64], RZ ;  /* 0x000000ff02008986 */ /* 0x000fe8000c10190a */
[----:B------:R-:W4:Y:S04]  /*5ec0*/  @!P0 LDG.E R32, desc[UR10][R2.64+0x4] ;  /* 0x0000040a02208981 */ /* 0x000f28000c1e1900 */
[----:B------:R-:W4:Y:S04]  /*5ed0*/  LDG.E R35, desc[UR10][R14.64+0x8] ;  /* 0x0000080a0e237981 */ /* 0x000f28000c1e1900 */
[----:B------:R-:W5:Y:S01]  /*5ee0*/  LDG.E R33, desc[UR10][R2.64+0x8] ;  /* 0x0000080a02217981 */ /* 0x000f62000c1e1900 */
        /* <DEDUP_REMOVED lines=8> */
[----:B------:R0:W-:Y:S04]  /*5f70*/  @!P0 STG.E desc[UR10][R14.64+0x4], RZ ;  /* 0x000004ff0e008986 */ /* 0x0001e8000c10190a */
[----:B------:R-:W5:Y:S04]  /*5f80*/  @!P0 LDG.E R35, desc[UR10][R14.64+0x8] ;  /* 0x0000080a0e238981 */ /* 0x000f68000c1e1900 */
[----:B--23--:R-:W5:Y:S04]  /*5f90*/  LDG.E R34, desc[UR10][R32.64+0xc] ;  /* 0x00000c0a20227981 */ /* 0x00cf68000c1e1900 */
[----:B-1----:R-:W2:Y:S01]  /*5fa0*/  LDG.E R10, desc[UR10][R14.64+0xc] ;  /* 0x00000c0a0e0a7981 */ /* 0x002ea2000c1e1900 */
[----:B------:R-:W-:Y:S01]  /*5fb0*/  IADD3 R11, P1, PT, R0, R21, RZ ;  /* 0x00000015000b7210 */ /* 0x000fe20007f3e0ff */
[----:B-----5:R-:W-:-:S04]  /*5fc0*/  FADD R35, |R34|, |R35| ;  /* 0x4000002322237221 */ /* 0x020fc80000000200 */
[----:B------:R-:W-:-:S05]  /*5fd0*/  FMUL R35, R35, 1.00000001335143196e-10 ;  /* 0x2edbe6ff23237820 */ /* 0x000fca0000400000 */
[----:B--2---:R-:W-:Y:S02]  /*5fe0*/  FSETP.GTU.AND P0, PT, |R10|, R35, PT ;  /* 0x000000230a00720b */ /* 0x004fe40003f0c200 */
[----:B------:R-:W-:Y:S02]  /*5ff0*/  LEA.HI.X.SX32 R35, R0, R39, 0x1, P1 ;  /* 0x0000002700237211 */ /* 0x000fe400008f0eff */
[----:B------:R-:W-:-:S04]  /*6000*/  LEA R10, P1, R11, R24, 0x2 ;  /* 0x000000180b0a7211 */ /* 0x000fc800078210ff */
[----:B------:R-:W-:-:S05]  /*6010*/  LEA.HI.X R11, R11, R25, R35, 0x2, P1 ;  /* 0x000000190b0b7211 */ /* 0x000fca00008f1423 */
[----:B------:R0:W-:Y:S04]  /*6020*/  @!P0 STG.E desc[UR10][R14.64+0xc], RZ ;  /* 0x00000cff0e008986 */ /* 0x0001e8000c10190a */
[----:B------:R0:W-:Y:S04]  /*6030*/  @!P0 STG.E desc[UR10][R32.64+0x8], RZ ;  /* 0x000008ff20008986 */ /* 0x0001e8000c10190a */
[----:B------:R-:W2:Y:S04]  /*6040*/  @!P0 LDG.E R34, desc[UR10][R32.64+0xc] ;  /* 0x00000c0a20228981 */ /* 0x000ea8000c1e1900 */
[----:B----4-:R-:W2:Y:S04]  /*6050*/  LDG.E R3, desc[UR10][R10.64+0x10] ;  /* 0x0000100a0a037981 */ /* 0x010ea8000c1e1900 */
[----:B------:R-:W3:Y:S01]  /*6060*/  LDG.E R2, desc[UR10][R32.64+0x10] ;  /* 0x0000100a20027981 */ /* 0x000ee2000c1e1900 */
[----:B------:R-:W-:-:S02]  /*6070*/  IADD3 R21, PT, PT, R21, 0x4, RZ ;  /* 0x0000000415157810 */ /* 0x000fc40007ffe0ff */
[C---:B------:R-:W-:Y:S02]  /*6080*/  LEA R17, R4.reuse, R17, 0x2 ;  /* 0x0000001104117211 */ /* 0x040fe400078e10ff */
[C---:B------:R-:W-:Y:S02]  /*6090*/  LEA R19, R4.reuse, R19, 0x2 ;  /* 0x0000001304137211 */ /* 0x040fe400078e10ff */
[C---:B------:R-:W-:Y:S01]  /*60a0*/  LEA R0, R4.reuse, R0, 0x2 ;  /* 0x0000000004007211 */ /* 0x040fe200078e10ff */
[----:B------:R-:W-:Y:S01]  /*60b0*/  VIADD R17, R17, 0x4 ;  /* 0x0000000411117836 */ /* 0x000fe20000000000 */
[----:B------:R-:W-:Y:S01]  /*60c0*/  LEA R12, R4, R12, 0x2 ;  /* 0x0000000c040c7211 */ /* 0x000fe200078e10ff */
[----:B--2---:R-:W-:-:S04]  /*60d0*/  FADD R3, |R3|, |R34| ;  /* 0x4000002203037221 */ /* 0x004fc80000000200 */
[----:B------:R-:W-:-:S05]  /*60e0*/  FMUL R3, R3, 1.00000001335143196e-10 ;  /* 0x2edbe6ff03037820 */ /* 0x000fca0000400000 */
[----:B---3--:R-:W-:-:S13]  /*60f0*/  FSETP.GTU.AND P0, PT, |R2|, R3, PT ;  /* 0x000000030200720b */ /* 0x008fda0003f0c200 */
[----:B------:R0:W-:Y:S04]  /*6100*/  @!P0 STG.E desc[UR10][R32.64+0x10], RZ ;  /* 0x000010ff20008986 */ /* 0x0001e8000c10190a */
[----:B------:R0:W-:Y:S01]  /*6110*/  @!P0 STG.E desc[UR10][R10.64+0xc], RZ ;  /* 0x00000cff0a008986 */ /* 0x0001e2000c10190a */
[----:B------:R-:W-:-:S13]  /*6120*/  ISETP.GE.AND P0, PT, R21, R20, PT ;  /* 0x000000141500720c */ /* 0x000fda0003f06270 */
[----:B0-----:R-:W-:Y:S05]  /*6130*/  @!P0 BRA `(.L_x_100) ;  /* 0xfffffffc00248947 */ /* 0x001fea000383ffff */
.L_x_97:
[----:B------:R-:W-:Y:S05]  /*6140*/  BSYNC.RECONVERGENT B0 ;  /* 0x0000000000007941 */ /* 0x000fea0003800200 */
.L_x_96:
[----:B------:R-:W-:Y:S01]  /*6150*/  BAR.SYNC.DEFER_BLOCKING 0x0 ;  /* 0x0000000000007b1d */ /* 0x000fe20000010000 */
[----:B------:R-:W-:-:S07]  /*6160*/  MOV R14, R8 ;  /* 0x00000008000e7202 */ /* 0x000fce0000000f00 */
.L_x_102:
[-C--:B------:R-:W-:Y:S02]  /*6170*/  IMAD R0, R4, R14.reuse, -R4 ;  /* 0x0000000e04007224 */ /* 0x080fe400078e0a04 */
[----:B------:R-:W-:Y:S02]  /*6180*/  VIADD R17, R14, 0xffffffff ;  /* 0xffffffff0e117836 */ /* 0x000fe40000000000 */
[----:B------:R-:W-:-:S03]  /*6190*/  IMAD R3, R4, R14, R14 ;  /* 0x0000000e04037224 */ /* 0x000fc600078e020e */
[----:B------:R-:W-:Y:S01]  /*61a0*/  IADD3 R11, PT, PT, R17, R0, RZ ;  /* 0x00000000110b7210 */ /* 0x000fe20007ffe0ff */
[----:B------:R-:W-:-:S04]  /*61b0*/  IMAD.WIDE R2, R3, 0x4, R24 ;  /* 0x0000000403027825 */ /* 0x000fc800078e0218 */
[----:B------:R-:W-:Y:S01]  /*61c0*/  IMAD.WIDE R10, R11, 0x4, R24 ;  /* 0x000000040b0a7825 */ /* 0x000fe200078e0218 */
[----:B------:R-:W4:Y:S04]  /*61d0*/  LDG.E R12, desc[UR10][R2.64] ;  /* 0x0000000a020c7981 */ /* 0x000f28000c1e1900 */
[----:B------:R-:W5:Y:S04]  /*61e0*/  LDG.E R0, desc[UR10][R2.64+-0x4] ;  /* 0xfffffc0a02007981 */ /* 0x000f68000c1e1900 */
[----:B------:R-:W4:Y:S02]  /*61f0*/  LDG.E R11, desc[UR10][R10.64] ;  /* 0x0000000a0a0b7981 */ /* 0x000f24000c1e1900 */
[----:B----4-:R-:W-:-:S04]  /*6200*/  FADD R12, |R12|, |R11| ;  /* 0x4000000b0c0c7221 */ /* 0x010fc80000000200 */
[----:B------:R-:W-:-:S05]  /*6210*/  FMUL R15, R12, 1.00000001335143196e-10 ;  /* 0x2edbe6ff0c0f7820 */ /* 0x000fca0000400000 */
[----:B-----5:R-:W-:-:S13]  /*6220*/  FSETP.GEU.AND P0, PT, |R0|, R15, PT ;  /* 0x0000000f0000720b */ /* 0x020fda0003f0e200 */
[----:B------:R-:W-:Y:S05]  /*6230*/  @P0 BRA `(.L_x_101) ;  /* 0x0000000000100947 */ /* 0x000fea0003800000 */
[----:B------:R-:W-:Y:S02]  /*6240*/  ISETP.NE.AND P0, PT, R17, RZ, PT ;  /* 0x000000ff1100720c */ /* 0x000fe40003f05270 */
[----:B------:R-:W-:-:S11]  /*6250*/  MOV R14, R17 ;  /* 0x00000011000e7202 */ /* 0x000fd60000000f00 */
[----:B------:R-:W-:Y:S05]  /*6260*/  @P0 BRA `(.L_x_102) ;  /* 0xfffffffc00c00947 */ /* 0x000fea000383ffff */
[----:B------:R-:W-:-:S07]  /*6270*/  HFMA2 R14, -RZ, RZ, 0, 0 ;  /* 0x00000000ff0e7431 */ /* 0x000fce00000001ff */
.L_x_101:
[----:B------:R-:W-:-:S07]  /*6280*/  MOV R17, R14 ;  /* 0x0000000e00117202 */ /* 0x000fce0000000f00 */
.L_x_104:
[CC--:B------:R-:W-:Y:S02]  /*6290*/  IMAD R0, R4.reuse, R17.reuse, -R4 ;  /* 0x0000001104007224 */ /* 0x0c0fe400078e0a04 */
        /* <DEDUP_REMOVED lines=10> */
[----:B-----5:R-:W-:-:S13]  /*6340*/  FSETP.GT.AND P0, PT, |R0|, R15, PT ;  /* 0x0000000f0000720b */ /* 0x020fda0003f04200 */
[----:B------:R-:W-:Y:S05]  /*6350*/  @!P0 BRA `(.L_x_103) ;  /* 0x0000000000108947 */ /* 0x000fea0003800000 */
[----:B------:R-:W-:Y:S02]  /*6360*/  ISETP.NE.AND P0, PT, R19, RZ, PT ;  /* 0x000000ff1300720c */ /* 0x000fe40003f05270 */
[----:B------:R-:W-:-:S11]  /*6370*/  MOV R17, R19 ;  /* 0x0000001300117202 */ /* 0x000fd60000000f00 */
[----:B------:R-:W-:Y:S05]  /*6380*/  @P0 BRA `(.L_x_104) ;  /* 0xfffffffc00c00947 */ /* 0x000fea000383ffff */
[----:B------:R-:W-:-:S07]  /*6390*/  HFMA2 R17, -RZ, RZ, 0, 0 ;  /* 0x00000000ff117431 */ /* 0x000fce00000001ff */
.L_x_103:
[----:B------:R-:W-:Y:S01]  /*63a0*/  LOP3.LUT P0, RZ, R6, R7, RZ, 0xfc, !PT ;  /* 0x0000000706ff7212 */ /* 0x000fe2000780fcff */
[----:B------:R-:W-:Y:S03]  /*63b0*/  BSSY.RECONVERGENT B2, `(.L_x_105) ;  /* 0x00000da000027945 */ /* 0x000fe60003800200 */
[----:B------:R-:W-:-:S13]  /*63c0*/  ISETP.LT.OR P0, PT, R14, 0x1, P0 ;  /* 0x000000010e00780c */ /* 0x000fda0000701670 */
[----:B------:R-:W-:Y:S05]  /*63d0*/  @P0 BRA `(.L_x_106) ;  /* 0x0000000c005c0947 */ /* 0x000fea0003800000 */
[----:B------:R-:W-:-:S04]  /*63e0*/  IADD3 R3, PT, PT, R17, R4, -R14 ;  /* 0x0000000411037210 */ /* 0x000fc80007ffe80e */
[----:B------:R-:W-:-:S05]  /*63f0*/  IADD3 R10, PT, PT, R4, -R3, RZ ;  /* 0x80000003040a7210 */ /* 0x000fca0007ffe0ff */
[----:B------:R-:W-:-:S05]  /*6400*/  VIADD R12, R10, 0x1 ;  /* 0x000000010a0c7836 */ /* 0x000fca0000000000 */
[----:B------:R-:W-:-:S04]  /*6410*/  IADD3 R0, PT, PT, R12, R17, RZ ;  /* 0x000000110c007210 */ /* 0x000fc80007ffe0ff */
[----:B------:R-:W-:-:S05]  /*6420*/  IADD3 R3, PT, PT, R0, -0x1, RZ ;  /* 0xffffffff00037810 */ /* 0x000fca0007ffe0ff */
[CC--:B------:R-:W-:Y:S02]  /*6430*/  IMAD R11, R4.reuse, R3.reuse, -R4 ;  /* 0x00000003040b7224 */ /* 0x0c0fe400078e0a04 */
[----:B------:R-:W-:-:S03]  /*6440*/  IMAD R3, R4, R3, R3 ;  /* 0x0000000304037224 */ /* 0x000fc600078e0203 */
[----:B------:R-:W-:Y:S01]  /*6450*/  IADD3 R11, PT, PT, R0, R11, RZ ;  /* 0x0000000b000b7210 */ /* 0x000fe20007ffe0ff */
[----:B------:R-:W-:-:S04]  /*6460*/  IMAD.WIDE R2, R3, 0x4, R24 ;  /* 0x0000000403027825 */ /* 0x000fc800078e0218 */
[----:B------:R-:W-:Y:S02]  /*6470*/  IMAD.WIDE R32, R11, 0x4, R24 ;  /* 0x000000040b207825 */ /* 0x000fe400078e0218 */
[----:B------:R-:W4:Y:S04]  /*6480*/  LDG.E R11, desc[UR10][R2.64] ;  /* 0x0000000a020b7981 */ /* 0x000f28000c1e1900 */
[----:B------:R-:W4:Y:S04]  /*6490*/  LDG.E R0, desc[UR10][R32.64+-0x8] ;  /* 0xfffff80a20007981 */ /* 0x000f28000c1e1900 */
[----:B------:R-:W5:Y:S01]  /*64a0*/  LDG.E R15, desc[UR10][R32.64+-0x4] ;  /* 0xfffffc0a200f7981 */ /* 0x000f62000c1e1900 */
[----:B----4-:R-:W-:Y:S01]  /*64b0*/  FADD R0, -R11, R0 ;  /* 0x000000000b007221 */ /* 0x010fe20000000100 */
[----:B-----5:R-:W-:-:S03]  /*64c0*/  FMUL R15, R15, R15 ;  /* 0x0000000f0f0f7220 */ /* 0x020fc60000400000 */
[----:B------:R-:W-:-:S04]  /*64d0*/  FMUL R38, R0, 0.5 ;  /* 0x3f00000000267820 */ /* 0x000fc80000400000 */
[C---:B--23--:R-:W-:Y:S01]  /*64e0*/  FFMA R34, R38.reuse, R38, R15 ;  /* 0x0000002626227223 */ /* 0x04cfe2000000000f */
[----:B------:R-:W-:-:S03]  /*64f0*/  FSETP.GT.AND P1, PT, R38, RZ, PT ;  /* 0x000000ff2600720b */ /* 0x000fc60003f24000 */
[----:B------:R1:W2:Y:S01]  /*6500*/  MUFU.RSQ R19, R34 ;  /* 0x0000002200137308 */ /* 0x0002a20000001400 */
[----:B------:R-:W-:-:S04]  /*6510*/  IADD3 R0, PT, PT, R34, -0xd000000, RZ ;  /* 0xf300000022007810 */ /* 0x000fc80007ffe0ff */
[----:B------:R-:W-:-:S13]  /*6520*/  ISETP.GT.U32.AND P0, PT, R0, 0x727fffff, PT ;  /* 0x727fffff0000780c */ /* 0x000fda0003f04070 */
[----:B-12---:R-:W-:Y:S05]  /*6530*/  @!P0 BRA `(.L_x_107) ;  /* 0x0000000000188947 */ /* 0x006fea0003800000 */
[----:B------:R-:W-:Y:S01]  /*6540*/  BSSY.RECONVERGENT B0, `(.L_x_108) ;  /* 0x0000004000007945 */ /* 0x000fe20003800200 */
[----:B------:R-:W-:Y:S01]  /*6550*/  IMAD.MOV.U32 R0, RZ, RZ, R34 ;  /* 0x000000ffff007224 */ /* 0x000fe200078e0022 */
[----:B------:R-:W-:-:S07]  /*6560*/  MOV R2, 0x6580 ;  /* 0x0000658000027802 */ /* 0x000fce0000000f00 */
[----:B0-----:R-:W-:Y:S05]  /*6570*/  CALL.REL.NOINC `($__internal_1_$__cuda_sm20_sqrt_rn_f32_slowpath) ;  /* 0x0000000c00d87944 */ /* 0x001fea0003c00000 */
[----:B------:R-:W-:Y:S05]  /*6580*/  BSYNC.RECONVERGENT B0 ;  /* 0x0000000000007941 */ /* 0x000fea0003800200 */
.L_x_108:
[----:B------:R-:W-:Y:S05]  /*6590*/  BRA `(.L_x_109) ;  /* 0x0000000000107947 */ /* 0x000fea0003800000 */
.L_x_107:
[----:B------:R-:W-:Y:S01]  /*65a0*/  FMUL.FTZ R33, R34, R19 ;  /* 0x0000001322217220 */ /* 0x000fe20000410000 */
[----:B------:R-:W-:-:S03]  /*65b0*/  FMUL.FTZ R2, R19, 0.5 ;  /* 0x3f00000013027820 */ /* 0x000fc60000410000 */
[----:B------:R-:W-:-:S04]  /*65c0*/  FFMA R0, -R33, R33, R34 ;  /* 0x0000002121007223 */ /* 0x000fc80000000122 */
[----:B------:R-:W-:-:S07]  /*65d0*/  FFMA R33, R0, R2, R33 ;  /* 0x0000000200217223 */ /* 0x000fce0000000021 */
.L_x_109:
[----:B------:R-:W-:Y:S01]  /*65e0*/  FSEL R33, R33, -R33, P1 ;  /* 0x8000002121217208 */ /* 0x000fe20000800000 */
[----:B------:R-:W-:Y:S04]  /*65f0*/  BSSY.RECONVERGENT B3, `(.L_x_110) ;  /* 0x000000e000037945 */ /* 0x000fe80003800200 */
[----:B------:R-:W-:-:S04]  /*6600*/  FADD R38, R38, R33 ;  /* 0x0000002126267221 */ /* 0x000fc80000000000 */
[----:B------:R-:W1:Y:S08]  /*6610*/  MUFU.RCP R0, R38 ;  /* 0x0000002600007308 */ /* 0x000e700000001000 */
[----:B------:R-:W2:Y:S01]  /*6620*/  FCHK P0, R15, R38 ;  /* 0x000000260f007302 */ /* 0x000ea20000000000 */
[----:B-1----:R-:W-:-:S04]  /*6630*/  FFMA R3, -R38, R0, 1 ;  /* 0x3f80000026037423 */ /* 0x002fc80000000100 */
[----:B------:R-:W-:-:S04]  /*6640*/  FFMA R0, R0, R3, R0 ;  /* 0x0000000300007223 */ /* 0x000fc80000000000 */
[----:B------:R-:W-:-:S04]  /*6650*/  FFMA R3, R15, R0, RZ ;  /* 0x000000000f037223 */ /* 0x000fc800000000ff */
[----:B------:R-:W-:-:S04]  /*6660*/  FFMA R2, -R38, R3, R15 ;  /* 0x0000000326027223 */ /* 0x000fc8000000010f */
[----:B------:R-:W-:Y:S01]  /*6670*/  FFMA R0, R0, R2, R3 ;  /* 0x0000000200007223 */ /* 0x000fe20000000003 */
[----:B--2---:R-:W-:Y:S06]  /*6680*/  @!P0 BRA `(.L_x_111) ;  /* 0x0000000000108947 */ /* 0x004fec0003800000 */
[----:B------:R-:W-:Y:S02]  /*6690*/  MOV R0, R15 ;  /* 0x0000000f00007202 */ /* 0x000fe40000000f00 */
[----:B------:R-:W-:Y:S02]  /*66a0*/  MOV R3, R38 ;  /* 0x0000002600037202 */ /* 0x000fe40000000f00 */
[----:B------:R-:W-:-:S07]  /*66b0*/  MOV R2, 0x66d0 ;  /* 0x000066d000027802 */ /* 0x000fce0000000f00 */
[----:B0-----:R-:W-:Y:S05]  /*66c0*/  CALL.REL.NOINC `($__internal_2_$__cuda_sm3x_div_rn_noftz_f32_slowpath) ;  /* 0x0000000c00d87944 */ /* 0x001fea0003c00000 */
.L_x_111:
[----:B------:R-:W-:Y:S05]  /*66d0*/  BSYNC.RECONVERGENT B3 ;  /* 0x0000000000037941 */ /* 0x000fea0003800200 */
.L_x_110:
[----:B------:R-:W-:Y:S01]  /*66e0*/  ISETP.GE.AND P0, PT, R12, 0x2, PT ;  /* 0x000000020c00780c */ /* 0x000fe20003f06270 */
[----:B------:R-:W-:-:S12]  /*66f0*/  FADD R11, R11, -R0 ;  /* 0x800000000b0b7221 */ /* 0x000fd80000000000 */
[----:B------:R-:W-:Y:S05]  /*6700*/  @!P0 BRA `(.L_x_106) ;  /* 0x0000000800908947 */ /* 0x000fea0003800000 */
[----:B------:R-:W-:-:S04]  /*6710*/  IMAD R3, R4, R17, R17 ;  /* 0x0000001104037224 */ /* 0x000fc800078e0211 */
[----:B------:R-:W-:-:S05]  /*6720*/  IMAD.WIDE R2, R3, 0x4, R24 ;  /* 0x0000000403027825 */ /* 0x000fca00078e0218 */
[----:B------:R-:W2:Y:S04]  /*6730*/  LDG.E R12, desc[UR10][R2.64] ;  /* 0x0000000a020c7981 */ /* 0x000ea8000c1e1900 */
[----:B------:R1:W5:Y:S01]  /*6740*/  LDG.E R15, desc[UR10][R2.64+0x4] ;  /* 0x0000040a020f7981 */ /* 0x000362000c1e1900 */
[----:B------:R-:W-:Y:S01]  /*6750*/  IADD3 R10, PT, PT, R10, -0x1, RZ ;  /* 0xffffffff0a0a7810 */ /* 0x000fe20007ffe0ff */
[----:B--2---:R-:W-:Y:S01]  /*6760*/  FADD R12, -R11, R12 ;  /* 0x0000000c0b0c7221 */ /* 0x004fe20000000100 */
[----:B-1----:R-:W-:-:S07]  /*6770*/  HFMA2 R11, -RZ, RZ, 0, 0 ;  /* 0x00000000ff0b7431 */ /* 0x002fce00000001ff */
.L_x_132:
[----:B-----5:R-:W-:Y:S01]  /*6780*/  FSETP.NEU.AND P0, PT, R15, RZ, PT ;  /* 0x000000ff0f00720b */ /* 0x020fe20003f0d000 */
[----:B-1----:R-:W-:Y:S01]  /*6790*/  IMAD.MOV.U32 R19, RZ, RZ, RZ ;  /* 0x000000ffff137224 */ /* 0x002fe200078e00ff */
[----:B------:R-:W-:-:S11]  /*67a0*/  MOV R0, 0x3f800000 ;  /* 0x3f80000000007802 */ /* 0x000fd60000000f00 */
[----:B--2---:R-:W-:Y:S05]  /*67b0*/  @!P0 BRA `(.L_x_112) ;  /* 0x0000000400888947 */ /* 0x004fea0003800000 */
[----:B------:R-:W-:Y:S01]  /*67c0*/  FSETP.GT.AND P0, PT, |R15|, |R12|, PT ;  /* 0x4000000c0f00720b */ /* 0x000fe20003f04200 */
[----:B------:R-:W-:-:S12]  /*67d0*/  BSSY.RECONVERGENT B3, `(.L_x_112) ;  /* 0x0000060000037945 */ /* 0x000fd80003800200 */
[----:B------:R-:W-:Y:S05]  /*67e0*/  @!P0 BRA `(.L_x_113) ;  /* 0x0000000000c08947 */ /* 0x000fea0003800000 */
[----:B------:R-:W1:Y:S01]  /*67f0*/  MUFU.RCP R0, R15 ;  /* 0x0000000f00007308 */ /* 0x000e620000001000 */
[----:B------:R-:W-:Y:S07]  /*6800*/  BSSY.RECONVERGENT B4, `(.L_x_114) ;  /* 0x000000d000047945 */ /* 0x000fee0003800200 */
[----:B------:R-:W2:Y:S01]  /*6810*/  FCHK P0, -R12, R15 ;  /* 0x0000000f0c007302 */ /* 0x000ea20000000100 */
[----:B-1----:R-:W-:-:S04]  /*6820*/  FFMA R3, -R15, R0, 1 ;  /* 0x3f8000000f037423 */ /* 0x002fc80000000100 */
[----:B------:R-:W-:-:S04]  /*6830*/  FFMA R3, R0, R3, R0 ;  /* 0x0000000300037223 */ /* 0x000fc80000000000 */
[----:B------:R-:W-:-:S04]  /*6840*/  FFMA R0, -R12, R3, RZ ;  /* 0x000000030c007223 */ /* 0x000fc800000001ff */
[----:B------:R-:W-:-:S04]  /*6850*/  FFMA R19, -R15, R0, -R12 ;  /* 0x000000000f137223 */ /* 0x000fc8000000090c */
[----:B------:R-:W-:Y:S01]  /*6860*/  FFMA R19, R3, R19, R0 ;  /* 0x0000001303137223 */ /* 0x000fe20000000000 */
[----:B--2---:R-:W-:Y:S06]  /*6870*/  @!P0 BRA `(.L_x_115) ;  /* 0x0000000000148947 */ /* 0x004fec0003800000 */
[----:B------:R-:W-:Y:S01]  /*6880*/  FADD R0, -R12, -RZ ;  /* 0x800000ff0c007221 */ /* 0x000fe20000000100 */
[----:B------:R-:W-:Y:S02]  /*6890*/  MOV R3, R15 ;  /* 0x0000000f00037202 */ /* 0x000fe40000000f00 */
[----:B------:R-:W-:-:S07]  /*68a0*/  MOV R2, 0x68c0 ;  /* 0x000068c000027802 */ /* 0x000fce0000000f00 */
[----:B0-----:R-:W-:Y:S05]  /*68b0*/  CALL.REL.NOINC `($__internal_2_$__cuda_sm3x_div_rn_noftz_f32_slowpath) ;  /* 0x0000000c005c7944 */ /* 0x001fea0003c00000 */
[----:B------:R-:W-:-:S07]  /*68c0*/  MOV R19, R0 ;  /* 0x0000000000137202 */ /* 0x000fce0000000f00 */
.L_x_115:
[----:B------:R-:W-:Y:S05]  /*68d0*/  BSYNC.RECONVERGENT B4 ;  /* 0x0000000000047941 */ /* 0x000fea0003800200 */
.L_x_114:
[----:B------:R-:W-:Y:S01]  /*68e0*/  FFMA R3, R19, R19, 1 ;  /* 0x3f80000013037423 */ /* 0x000fe20000000013 */
[----:B------:R-:W-:Y:S03]  /*68f0*/  BSSY.RECONVERGENT B0, `(.L_x_116) ;  /* 0x000000e000007945 */ /* 0x000fe60003800200 */
[----:B------:R1:W2:Y:S01]  /*6900*/  MUFU.RSQ R2, R3 ;  /* 0x0000000300027308 */ /* 0x0002a20000001400 */
[----:B------:R-:W-:-:S04]  /*6910*/  IADD3 R0, PT, PT, R3, -0xd000000, RZ ;  /* 0xf300000003007810 */ /* 0x000fc80007ffe0ff */
[----:B------:R-:W-:-:S13]  /*6920*/  ISETP.GT.U32.AND P0, PT, R0, 0x727fffff, PT ;  /* 0x727fffff0000780c */ /* 0x000fda0003f04070 */
[----:B-12---:R-:W-:Y:S05]  /*6930*/  @!P0 BRA `(.L_x_117) ;  /* 0x0000000000148947 */ /* 0x006fea0003800000 */
[----:B------:R-:W-:Y:S01]  /*6940*/  IMAD.MOV.U32 R0, RZ, RZ, R3 ;  /* 0x000000ffff007224 */ /* 0x000fe200078e0003 */
[----:B------:R-:W-:-:S07]  /*6950*/  MOV R2, 0x6970 ;  /* 0x0000697000027802 */ /* 0x000fce0000000f00 */
[----:B0-----:R-:W-:Y:S05]  /*6960*/  CALL.REL.NOINC `($__internal_1_$__cuda_sm20_sqrt_rn_f32_slowpath) ;  /* 0x0000000800dc7944 */ /* 0x001fea0003c00000 */
[----:B------:R-:W-:Y:S01]  /*6970*/  MOV R0, R33 ;  /* 0x0000002100007202 */ /* 0x000fe20000000f00 */
[----:B------:R-:W-:Y:S06]  /*6980*/  BRA `(.L_x_118) ;  /* 0x0000000000107947 */ /* 0x000fec0003800000 */
.L_x_117:
[----:B------:R-:W-:Y:S01]  /*6990*/  FMUL.FTZ R0, R3, R2 ;  /* 0x0000000203007220 */ /* 0x000fe20000410000 */
[----:B------:R-:W-:-:S03]  /*69a0*/  FMUL.FTZ R2, R2, 0.5 ;  /* 0x3f00000002027820 */ /* 0x000fc60000410000 */
[----:B------:R-:W-:-:S04]  /*69b0*/  FFMA R3, -R0, R0, R3 ;  /* 0x0000000000037223 */ /* 0x000fc80000000103 */
[----:B------:R-:W-:-:S07]  /*69c0*/  FFMA R0, R3, R2, R0 ;  /* 0x0000000203007223 */ /* 0x000fce0000000000 */
.L_x_118:
[----:B------:R-:W-:Y:S05]  /*69d0*/  BSYNC.RECONVERGENT B0 ;  /* 0x0000000000007941 */ /* 0x000fea0003800200 */
.L_x_116:
[----:B------:R-:W-:Y:S01]  /*69e0*/  IADD3 R2, PT, PT, R0, 0x1800000, RZ ;  /* 0x0180000000027810 */ /* 0x000fe20007ffe0ff */
[----:B------:R-:W-:Y:S03]  /*69f0*/  BSSY.RECONVERGENT B0, `(.L_x_119) ;  /* 0x000000c000007945 */ /* 0x000fe60003800200 */
[----:B------:R-:W-:-:S04]  /*6a00*/  LOP3.LUT R2, R2, 0x7f800000, RZ, 0xc0, !PT ;  /* 0x7f80000002027812 */ /* 0x000fc800078ec0ff */
[----:B------:R-:W-:-:S13]  /*6a10*/  ISETP.GT.U32.AND P0, PT, R2, 0x1ffffff, PT ;  /* 0x01ffffff0200780c */ /* 0x000fda0003f04070 */
[----:B------:R-:W-:Y:S05]  /*6a20*/  @P0 BRA `(.L_x_120) ;  /* 0x0000000000100947 */ /* 0x000fea0003800000 */
[----:B------:R-:W-:-:S07]  /*6a30*/  MOV R32, 0x6a50 ;  /* 0x00006a5000207802 */ /* 0x000fce0000000f00 */
[----:B0-----:R-:W-:Y:S05]  /*6a40*/  CALL.REL.NOINC `($__internal_0_$__cuda_sm20_rcp_rn_f32_slowpath) ;  /* 0x0000000400d47944 */ /* 0x001fea0003c00000 */
[----:B------:R-:W-:Y:S01]  /*6a50*/  MOV R2, R3 ;  /* 0x0000000300027202 */ /* 0x000fe20000000f00 */
[----:B------:R-:W-:Y:S06]  /*6a60*/  BRA `(.L_x_121) ;  /* 0x0000000000107947 */ /* 0x000fec0003800000 */
.L_x_120:
[----:B------:R-:W1:Y:S02]  /*6a70*/  MUFU.RCP R3, R0 ;  /* 0x0000000000037308 */ /* 0x000e640000001000 */
[----:B-1----:R-:W-:-:S04]  /*6a80*/  FFMA R2, R3, R0, -1 ;  /* 0xbf80000003027423 */ /* 0x002fc80000000000 */
[----:B------:R-:W-:-:S04]  /*6a90*/  FADD.FTZ R2, -R2, -RZ ;  /* 0x800000ff02027221 */ /* 0x000fc80000010100 */
[----:B------:R-:W-:-:S07]  /*6aa0*/  FFMA R2, R3, R2, R3 ;  /* 0x0000000203027223 */ /* 0x000fce0000000003 */
.L_x_121:
[----:B------:R-:W-:Y:S05]  /*6ab0*/  BSYNC.RECONVERGENT B0 ;  /* 0x0000000000007941 */ /* 0x000fea0003800200 */
.L_x_119:
[----:B------:R-:W-:Y:S01]  /*6ac0*/  FMUL R0, R2, R19 ;  /* 0x0000001302007220 */ /* 0x000fe20000400000 */
[----:B------:R-:W-:Y:S01]  /*6ad0*/  MOV R19, R2 ;  /* 0x0000000200137202 */ /* 0x000fe20000000f00 */
[----:B------:R-:W-:Y:S06]  /*6ae0*/  BRA `(.L_x_122) ;  /* 0x0000000000b87947 */ /* 0x000fec0003800000 */
.L_x_113:
        /* <DEDUP_REMOVED lines=10> */
[----:B------:R-:W-:Y:S01]  /*6b90*/  IMAD.MOV.U32 R3, RZ, RZ, R12 ;  /* 0x000000ffff037224 */ /* 0x000fe200078e000c */
[----:B------:R-:W-:-:S07]  /*6ba0*/  MOV R2, 0x6bc0 ;  /* 0x00006bc000027802 */ /* 0x000fce0000000f00 */
[----:B0-----:R-:W-:Y:S05]  /*6bb0*/  CALL.REL.NOINC `($__internal_2_$__cuda_sm3x_div_rn_noftz_f32_slowpath) ;  /* 0x00000008009c7944 */ /* 0x001fea0003c00000 */
[----:B------:R-:W-:-:S07]  /*6bc0*/  MOV R19, R0 ;  /* 0x0000000000137202 */ /* 0x000fce0000000f00 */
.L_x_124:
[----:B------:R-:W-:Y:S05]  /*6bd0*/  BSYNC.RECONVERGENT B4 ;  /* 0x0000000000047941 */ /* 0x000fea0003800200 */
.L_x_123:
[----:B------:R-:W-:Y:S01]  /*6be0*/  FFMA R3, R19, R19, 1 ;  /* 0x3f80000013037423 */ /* 0x000fe20000000013 */
[----:B------:R-:W-:Y:S03]  /*6bf0*/  BSSY.RECONVERGENT B0, `(.L_x_125) ;  /* 0x000000e000007945 */ /* 0x000fe60003800200 */
[----:B------:R1:W2:Y:S01]  /*6c00*/  MUFU.RSQ R2, R3 ;  /* 0x0000000300027308 */ /* 0x0002a20000001400 */
[----:B------:R-:W-:-:S04]  /*6c10*/  IADD3 R0, PT, PT, R3, -0xd000000, RZ ;  /* 0xf300000003007810 */ /* 0x000fc80007ffe0ff */
[----:B------:R-:W-:-:S13]  /*6c20*/  ISETP.GT.U32.AND P0, PT, R0, 0x727fffff, PT ;  /* 0x727fffff0000780c */ /* 0x000fda0003f04070 */
[----:B-12---:R-:W-:Y:S05]  /*6c30*/  @!P0 BRA `(.L_x_126) ;  /* 0x0000000000148947 */ /* 0x006fea0003800000 */
[----:B------:R-:W-:Y:S02]  /*6c40*/  MOV R0, R3 ;  /* 0x0000000300007202 */ /* 0x000fe40000000f00 */
[----:B------:R-:W-:-:S07]  /*6c50*/  MOV R2, 0x6c70 ;  /* 0x00006c7000027802 */ /* 0x000fce0000000f00 */
[----:B0-----:R-:W-:Y:S05]  /*6c60*/  CALL.REL.NOINC `($__internal_1_$__cuda_sm20_sqrt_rn_f32_slowpath) ;  /* 0x00000008001c7944 */ /* 0x001fea0003c00000 */
[----:B------:R-:W-:Y:S01]  /*6c70*/  MOV R0, R33 ;  /* 0x0000002100007202 */ /* 0x000fe20000000f00 */
[----:B------:R-:W-:Y:S06]  /*6c80*/  BRA `(.L_x_127) ;  /* 0x0000000000107947 */ /* 0x000fec0003800000 */
.L_x_126:
[----:B------:R-:W-:Y:S01]  /*6c90*/  FMUL.FTZ R0, R3, R2 ;  /* 0x0000000203007220 */ /* 0x000fe20000410000 */
[----:B------:R-:W-:-:S03]  /*6ca0*/  FMUL.FTZ R2, R2, 0.5 ;  /* 0x3f00000002027820 */ /* 0x000fc60000410000 */
[----:B------:R-:W-:-:S04]  /*6cb0*/  FFMA R3, -R0, R0, R3 ;  /* 0x0000000000037223 */ /* 0x000fc80000000103 */
[----:B------:R-:W-:-:S07]  /*6cc0*/  FFMA R0, R3, R2, R0 ;  /* 0x0000000203007223 */ /* 0x000fce0000000000 */
.L_x_127:
[----:B------:R-:W-:Y:S05]  /*6cd0*/  BSYNC.RECONVERGENT B0 ;  /* 0x0000000000007941 */ /* 0x000fea0003800200 */
.L_x_125:
[----:B------:R-:W-:Y:S01]  /*6ce0*/  VIADD R2, R0, 0x1800000 ;  /* 0x0180000000027836 */ /* 0x000fe20000000000 */
[----:B------:R-:W-:Y:S04]  /*6cf0*/  BSSY.RECONVERGENT B0, `(.L_x_128) ;  /* 0x000000c000007945 */ /* 0x000fe80003800200 */
[----:B------:R-:W-:-:S04]  /*6d00*/  LOP3.LUT R2, R2, 0x7f800000, RZ, 0xc0, !PT ;  /* 0x7f80000002027812 */ /* 0x000fc800078ec0ff */
[----:B------:R-:W-:-:S13]  /*6d10*/  ISETP.GT.U32.AND P0, PT, R2, 0x1ffffff, PT ;  /* 0x01ffffff0200780c */ /* 0x000fda0003f04070 */
[----:B------:R-:W-:Y:S05]  /*6d20*/  @P0 BRA `(.L_x_129) ;  /* 0x0000000000100947 */ /* 0x000fea0003800000 */
[----:B------:R-:W-:-:S07]  /*6d30*/  MOV R32, 0x6d50 ;  /* 0x00006d5000207802 */ /* 0x000fce0000000f00 */
[----:B0-----:R-:W-:Y:S05]  /*6d40*/  CALL.REL.NOINC `($__internal_0_$__cuda_sm20_rcp_rn_f32_slowpath) ;  /* 0x0000000400147944 */ /* 0x001fea0003c00000 */
[----:B------:R-:W-:Y:S01]  /*6d50*/  MOV R0, R3 ;  /* 0x0000000300007202 */ /* 0x000fe20000000f00 */
[----:B------:R-:W-:Y:S06]  /*6d60*/  BRA `(.L_x_130) ;  /* 0x0000000000107947 */ /* 0x000fec0003800000 */
.L_x_129:
[----:B------:R-:W1:Y:S02]  /*6d70*/  MUFU.RCP R3, R0 ;  /* 0x0000000000037308 */ /* 0x000e640000001000 */
[----:B-1----:R-:W-:-:S04]  /*6d80*/  FFMA R2, R3, R0, -1 ;  /* 0xbf80000003027423 */ /* 0x002fc80000000000 */
[----:B------:R-:W-:-:S04]  /*6d90*/  FADD.FTZ R2, -R2, -RZ ;  /* 0x800000ff02027221 */ /* 0x000fc80000010100 */
[----:B------:R-:W-:-:S07]  /*6da0*/  FFMA R0, R3, R2, R3 ;  /* 0x0000000203007223 */ /* 0x000fce0000000003 */
.L_x_130:
[----:B------:R-:W-:Y:S05]  /*6db0*/  BSYNC.RECONVERGENT B0 ;  /* 0x0000000000007941 */ /* 0x000fea0003800200 */
.L_x_128:
[----:B------:R-:W-:-:S07]  /*6dc0*/  FMUL R19, R0, R19 ;  /* 0x0000001300137220 */ /* 0x000fce0000400000 */
.L_x_122:
[----:B------:R-:W-:Y:S05]  /*6dd0*/  BSYNC.RECONVERGENT B3 ;  /* 0x0000000000037941 */ /* 0x000fea0003800200 */
.L_x_112:
[C---:B------:R-:W-:Y:S02]  /*6de0*/  IADD3 R45, PT, PT, R11.reuse, R17, RZ ;  /* 0x000000110b2d7210 */ /* 0x040fe40007ffe0ff */
[----:B------:R-:W-:-:S03]  /*6df0*/  ISETP.GE.AND P1, PT, R11, R10, PT ;  /* 0x0000000a0b00720c */ /* 0x000fc60003f26270 */
[----:B------:R-:W-:-:S05]  /*6e00*/  IMAD R36, R4, R45, RZ ;  /* 0x0000002d04247224 */ /* 0x000fca00078e02ff */
[----:B------:R-:W-:-:S05]  /*6e10*/  IADD3 R33, PT, PT, R45, R36, RZ ;  /* 0x000000242d217210 */ /* 0x000fca0007ffe0ff */
[----:B------:R-:W-:-:S05]  /*6e20*/  IMAD.WIDE R32, R33, 0x4, R24 ;  /* 0x0000000421207825 */ /* 0x000fca00078e0218 */
[----:B------:R-:W2:Y:S01]  /*6e30*/  LDG.E R38, desc[UR10][R32.64] ;  /* 0x0000000a20267981 */ /* 0x000ea2000c1e1900 */
[----:B------:R-:W-:-:S03]  /*6e40*/  IMAD.WIDE.U32 R2, R4, 0x4, R32 ;  /* 0x0000000404027825 */ /* 0x000fc600078e0020 */
[----:B------:R-:W3:Y:S04]  /*6e50*/  LDG.E R39, desc[UR10][R32.64+0x4] ;  /* 0x0000040a20277981 */ /* 0x000ee8000c1e1900 */
[----:B------:R-:W4:Y:S04]  /*6e60*/  @!P1 LDG.E R34, desc[UR10][R2.64+0x8] ;  /* 0x0000080a02229981 */ /* 0x000f28000c1e1900 */
[----:B------:R-:W5:Y:S01]  /*6e70*/  LDG.E R21, desc[UR10][R2.64+0x4] ;  /* 0x0000040a02157981 */ /* 0x000f62000c1e1900 */
[----:B----4-:R-:W-:-:S05]  /*6e80*/  @!P1 FMUL R37, R34, -R19 ;  /* 0x8000001322259220 */ /* 0x010fca0000400000 */
[----:B------:R1:W-:Y:S04]  /*6e90*/  @!P1 STG.E desc[UR10][R32.64+0x8], R37 ;  /* 0x0000082520009986 */ /* 0x0003e8000c10190a */
[----:B------:R-:W4:Y:S01]  /*6ea0*/  @!P1 LDG.E R35, desc[UR10][R2.64+0x8] ;  /* 0x0000080a02239981 */ /* 0x000f22000c1e1900 */
[----:B------:R-:W-:Y:S01]  /*6eb0*/  ISETP.NE.AND P0, PT, R11, RZ, PT ;  /* 0x000000ff0b00720c */ /* 0x000fe20003f05270 */
[----:B----4-:R-:W-:Y:S01]  /*6ec0*/  @!P1 FMUL R41, R35, R0 ;  /* 0x0000000023299220 */ /* 0x010fe20000400000 */
[----:B------:R-:W-:-:S04]  /*6ed0*/  @!P1 IMAD.WIDE.U32 R34, R4, 0x4, R2 ;  /* 0x0000000404229825 */ /* 0x000fc800078e0002 */
[----:B------:R-:W-:Y:S04]  /*6ee0*/  @!P1 STG.E desc[UR10][R2.64+0x8], R41 ;  /* 0x0000082902009986 */ /* 0x000fe8000c10190a */
[----:B------:R4:W-:Y:S04]  /*6ef0*/  @!P1 STG.E desc[UR10][R34.64+0x4], R41 ;  /* 0x0000042922009986 */ /* 0x0009e8000c10190a */
[----:B------:R-:W2:Y:S01]  /*6f00*/  @!P1 LDG.E R43, desc[UR10][R32.64+0x8] ;  /* 0x0000080a202b9981 */ /* 0x000ea2000c1e1900 */
[----:B------:R-:W-:-:S04]  /*6f10*/  @P0 IADD3 R36, PT, PT, -R13, R36, R4 ;  /* 0x000000240d240210 */ /* 0x000fc80007ffe104 */
[----:B-1----:R-:W-:-:S05]  /*6f20*/  @P0 IADD3 R37, PT, PT, R45, R36, RZ ;  /* 0x000000242d250210 */ /* 0x002fca0007ffe0ff */
[----:B------:R-:W-:Y:S01]  /*6f30*/  @P0 IMAD.WIDE R36, R37, 0x4, R24 ;  /* 0x0000000425240825 */ /* 0x000fe200078e0218 */
[----:B--2---:R3:W-:Y:S04]  /*6f40*/  @!P1 STG.E desc[UR10][R34.64], R43 ;  /* 0x0000002b22009986 */ /* 0x0047e8000c10190a */
[----:B------:R-:W2:Y:S04]  /*6f50*/  @P0 LDG.E R40, desc[UR10][R36.64+0x4] ;  /* 0x0000040a24280981 */ /* 0x000ea8000c1e1900 */
[----:B------:R-:W5:Y:S01]  /*6f60*/  @P0 LDG.E R45, desc[UR10][R36.64] ;  /* 0x0000000a242d0981 */ /* 0x000f62000c1e1900 */
[C---:B------:R-:W-:Y:S01]  /*6f70*/  FMUL R42, R19.reuse, R19 ;  /* 0x00000013132a7220 */ /* 0x040fe20000400000 */
[----:B----4-:R-:W-:-:S02]  /*6f80*/  FADD R41, R19, R19 ;  /* 0x0000001313297221 */ /* 0x010fc40000000000 */
[----:B------:R1:W-:Y:S01]  /*6f90*/  @P0 STG.E desc[UR10][R36.64+0x4], RZ ;  /* 0x000004ff24000986 */ /* 0x0003e2000c10190a */
[----:B--2---:R-:W-:-:S04]  /*6fa0*/  @P0 FMUL R40, R40, R19 ;  /* 0x0000001328280220 */ /* 0x004fc80000400000 */
[-C--:B-----5:R-:W-:Y:S01]  /*6fb0*/  @P0 FFMA R45, R45, R0.reuse, -R40 ;  /* 0x000000002d2d0223 */ /* 0x0a0fe20000000828 */
[CC--:B------:R-:W-:Y:S01]  /*6fc0*/  FMUL R40, R0.reuse, R0.reuse ;  /* 0x0000000000287220 */ /* 0x0c0fe20000400000 */
[----:B------:R-:W-:Y:S01]  /*6fd0*/  FMUL R19, R0, R19 ;  /* 0x0000001300137220 */ /* 0x000fe20000400000 */
[----:B------:R-:W-:Y:S02]  /*6fe0*/  FMUL R0, R41, R0 ;  /* 0x0000000029007220 */ /* 0x000fe40000400000 */
[----:B------:R-:W-:-:S04]  /*6ff0*/  FADD R44, R40, -R42 ;  /* 0x8000002a282c7221 */ /* 0x000fc80000000000 */
[C---:B---3--:R-:W-:Y:S01]  /*7000*/  FMUL R35, R39.reuse, R44 ;  /* 0x0000002c27237220 */ /* 0x048fe20000400000 */
[----:B------:R-:W-:-:S03]  /*7010*/  FMUL R39, R39, R0 ;  /* 0x0000000027277220 */ /* 0x000fc60000400000 */
[CC--:B------:R-:W-:Y:S01]  /*7020*/  FFMA R34, R38.reuse, R19.reuse, R35 ;  /* 0x0000001326227223 */ /* 0x0c0fe20000000023 */
[C-C-:B------:R-:W-:Y:S01]  /*7030*/  FFMA R0, R38.reuse, R40, -R39.reuse ;  /* 0x0000002826007223 */ /* 0x140fe20000000827 */
[-C--:B------:R-:W-:Y:S02]  /*7040*/  FFMA R39, R38, R42.reuse, R39 ;  /* 0x0000002a26277223 */ /* 0x080fe40000000027 */
[C---:B------:R-:W-:Y:S01]  /*7050*/  FFMA R35, R21.reuse, -R19, R34 ;  /* 0x8000001315237223 */ /* 0x040fe20000000022 */
[C---:B------:R-:W-:Y:S01]  /*7060*/  FFMA R19, R21.reuse, R42, R0 ;  /* 0x0000002a15137223 */ /* 0x040fe20000000000 */
[----:B------:R-:W-:Y:S01]  /*7070*/  FFMA R39, R21, R40, R39 ;  /* 0x0000002815277223 */ /* 0x000fe20000000027 */
[----:B------:R1:W-:Y:S04]  /*7080*/  @P0 STG.E desc[UR10][R36.64], R45 ;  /* 0x0000002d24000986 */ /* 0x0003e8000c10190a */
[----:B------:R1:W-:Y:S04]  /*7090*/  @P0 STG.E desc[UR10][R2.64+-0x4], RZ ;  /* 0xfffffcff02000986 */ /* 0x0003e8000c10190a */
[----:B------:R1:W-:Y:S04]  /*70a0*/  STG.E desc[UR10][R32.64], R19 ;  /* 0x0000001320007986 */ /* 0x0003e8000c10190a */
[----:B------:R1:W-:Y:S04]  /*70b0*/  STG.E desc[UR10][R32.64+0x4], R35 ;  /* 0x0000042320007986 */ /* 0x0003e8000c10190a */
[----:B------:R1:W-:Y:S04]  /*70c0*/  STG.E desc[UR10][R2.64+0x4], R39 ;  /* 0x0000042702007986 */ /* 0x0003e8000c10190a */
[----:B------:R1:W-:Y:S01]  /*70d0*/  STG.E desc[UR10][R2.64], R35 ;  /* 0x0000002302007986 */ /* 0x0003e2000c10190a */
[----:B------:R-:W-:Y:S05]  /*70e0*/  @P1 BRA `(.L_x_131) ;  /* 0x00000000000c1947 */ /* 0x000fea0003800000 */
[----:B-1----:R-:W-:-:S05]  /*70f0*/  IMAD.WIDE.U32 R2, R4, 0x4, R2 ;  /* 0x0000000404027825 */ /* 0x002fca00078e0002 */
[----:B------:R2:W5:Y:S01]  /*7100*/  LDG.E R15, desc[UR10][R2.64] ;  /* 0x0000000a020f7981 */ /* 0x000562000c1e1900 */
[----:B------:R-:W-:-:S07]  /*7110*/  IMAD.MOV.U32 R12, RZ, RZ, R35 ;  /* 0x000000ffff0c7224 */ /* 0x000fce00078e0023 */
.L_x_131:
[C---:B------:R-:W-:Y:S02]  /*7120*/  ISETP.NE.AND P0, PT, R11.reuse, R10, PT ;  /* 0x0000000a0b00720c */ /* 0x040fe40003f05270 */
[----:B------:R-:W-:-:S11]  /*7130*/  IADD3 R11, PT, PT, R11, 0x1, RZ ;  /* 0x000000010b0b7810 */ /* 0x000fd60007ffe0ff */
[----:B------:R-:W-:Y:S05]  /*7140*/  @P0 BRA `(.L_x_132) ;  /* 0xfffffff4008c0947 */ /* 0x000fea000383ffff */
.L_x_106:
[----:B------:R-:W-:Y:S05]  /*7150*/  BSYNC.RECONVERGENT B2 ;  /* 0x0000000000027941 */ /* 0x000fea0003800200 */
.L_x_105:
[----:B------:R-:W-:Y:S01]  /*7160*/  BAR.SYNC.DEFER_BLOCKING 0x0 ;  /* 0x0000000000007b1d */ /* 0x000fe20000010000 */
[----:B------:R-:W-:-:S13]  /*7170*/  ISETP.GT.AND P0, PT, R14, RZ, PT ;  /* 0x000000ff0e00720c */ /* 0x000fda0003f04270 */
[----:B------:R-:W-:Y:S05]  /*7180*/  @P0 BRA `(.L_x_133) ;  /* 0xffffffe800500947 */ /* 0x000fea000383ffff */
[----:B------:R-:W-:Y:S05]  /*7190*/  EXIT ;  /* 0x000000000000794d */ /* 0x000fea0003800000 */
        .weak           $__internal_0_$__cuda_sm20_rcp_rn_f32_slowpath
        .type           $__internal_0_$__cuda_sm20_rcp_rn_f32_slowpath,@function
        .size           $__internal_0_$__cuda_sm20_rcp_rn_f32_slowpath,($__internal_1_$__cuda_sm20_sqrt_rn_f32_slowpath - $__internal_0_$__cuda_sm20_rcp_rn_f32_slowpath)
$__internal_0_$__cuda_sm20_rcp_rn_f32_slowpath:
[----:B------:R-:W-:Y:S01]  /*71a0*/  SHF.L.U32 R2, R0, 0x1, RZ ;  /* 0x0000000100027819 */ /* 0x000fe200000006ff */
[----:B------:R-:W-:Y:S03]  /*71b0*/  BSSY.RECONVERGENT B1, `(.L_x_134) ;  /* 0x0000030000017945 */ /* 0x000fe60003800200 */
[----:B------:R-:W-:-:S04]  /*71c0*/  SHF.R.U32.HI R33, RZ, 0x18, R2 ;  /* 0x00000018ff217819 */ /* 0x000fc80000011602 */
[----:B------:R-:W-:-:S13]  /*71d0*/  ISETP.NE.U32.AND P0, PT, R33, RZ, PT ;  /* 0x000000ff2100720c */ /* 0x000fda0003f05070 */
[----:B------:R-:W-:Y:S05]  /*71e0*/  @P0 BRA `(.L_x_135) ;  /* 0x0000000000280947 */ /* 0x000fea0003800000 */
[----:B------:R-:W-:-:S04]  /*71f0*/  SHF.L.U32 R2, R0, 0x1, RZ ;  /* 0x0000000100027819 */ /* 0x000fc800000006ff */
[----:B------:R-:W-:-:S13]  /*7200*/  ISETP.NE.AND P0, PT, R2, RZ, PT ;  /* 0x000000ff0200720c */ /* 0x000fda0003f05270 */
[----:B------:R-:W-:Y:S01]  /*7210*/  @P0 FFMA R21, R0, 1.84467440737095516160e+19, RZ ;  /* 0x5f80000000150823 */ /* 0x000fe200000000ff */
[----:B------:R-:W-:Y:S08]  /*7220*/  @!P0 MUFU.RCP R3, R0 ;  /* 0x0000000000038308 */ /* 0x000ff00000001000 */
[----:B------:R-:W0:Y:S02]  /*7230*/  @P0 MUFU.RCP R2, R21 ;  /* 0x0000001500020308 */ /* 0x000e240000001000 */
[----:B0-----:R-:W-:-:S04]  /*7240*/  @P0 FFMA R33, R21, R2, -1 ;  /* 0xbf80000015210423 */ /* 0x001fc80000000002 */
[----:B------:R-:W-:-:S04]  /*7250*/  @P0 FADD.FTZ R33, -R33, -RZ ;  /* 0x800000ff21210221 */ /* 0x000fc80000010100 */
[----:B------:R-:W-:-:S04]  /*7260*/  @P0 FFMA R2, R2, R33, R2 ;  /* 0x0000002102020223 */ /* 0x000fc80000000002 */
[----:B------:R-:W-:Y:S01]  /*7270*/  @P0 FFMA R3, R2, 1.84467440737095516160e+19, RZ ;  /* 0x5f80000002030823 */ /* 0x000fe200000000ff */
[----:B------:R-:W-:Y:S06]  /*7280*/  BRA `(.L_x_136) ;  /* 0x0000000000887947 */ /* 0x000fec0003800000 */
.L_x_135:
[----:B------:R-:W-:-:S04]  /*7290*/  IADD3 R35, PT, PT, R33, -0xfd, RZ ;  /* 0xffffff0321237810 */ /* 0x000fc80007ffe0ff */
[----:B------:R-:W-:-:S13]  /*72a0*/  ISETP.GT.U32.AND P0, PT, R35, 0x1, PT ;  /* 0x000000012300780c */ /* 0x000fda0003f04070 */
[----:B------:R-:W-:Y:S05]  /*72b0*/  @P0 BRA `(.L_x_137) ;  /* 0x0000000000780947 */ /* 0x000fea0003800000 */
[----:B------:R-:W-:Y:S01]  /*72c0*/  LOP3.LUT R2, R0, 0x7fffff, RZ, 0xc0, !PT ;  /* 0x007fffff00027812 */ /* 0x000fe200078ec0ff */
[----:B------:R-:W-:-:S03]  /*72d0*/  IMAD.MOV.U32 R36, RZ, RZ, 0x3 ;  /* 0x00000003ff247424 */ /* 0x000fc600078e00ff */
[----:B------:R-:W-:Y:S02]  /*72e0*/  LOP3.LUT R2, R2, 0x3f800000, RZ, 0xfc, !PT ;  /* 0x3f80000002027812 */ /* 0x000fe400078efcff */
[----:B------:R-:W-:Y:S02]  /*72f0*/  SHF.L.U32 R36, R36, R35, RZ ;  /* 0x0000002324247219 */ /* 0x000fe400000006ff */
[----:B------:R-:W0:Y:S02]  /*7300*/  MUFU.RCP R3, R2 ;  /* 0x0000000200037308 */ /* 0x000e240000001000 */
[----:B0-----:R-:W-:-:S04]  /*7310*/  FFMA R21, R2, R3, -1 ;  /* 0xbf80000002157423 */ /* 0x001fc80000000003 */
[----:B------:R-:W-:-:S04]  /*7320*/  FADD.FTZ R34, -R21, -RZ ;  /* 0x800000ff15227221 */ /* 0x000fc80000010100 */
[CCC-:B------:R-:W-:Y:S01]  /*7330*/  FFMA.RM R21, R3.reuse, R34.reuse, R3.reuse ;  /* 0x0000002203157223 */ /* 0x1c0fe20000004003 */
[----:B------:R-:W-:-:S04]  /*7340*/  FFMA.RP R34, R3, R34, R3 ;  /* 0x0000002203227223 */ /* 0x000fc80000008003 */
[C---:B------:R-:W-:Y:S02]  /*7350*/  LOP3.LUT R3, R21.reuse, 0x7fffff, RZ, 0xc0, !PT ;  /* 0x007fffff15037812 */ /* 0x040fe400078ec0ff */
[----:B------:R-:W-:Y:S02]  /*7360*/  FSETP.NEU.FTZ.AND P0, PT, R21, R34, PT ;  /* 0x000000221500720b */ /* 0x000fe40003f1d000 */
[----:B------:R-:W-:Y:S02]  /*7370*/  LOP3.LUT R3, R3, 0x800000, RZ, 0xfc, !PT ;  /* 0x0080000003037812 */ /* 0x000fe400078efcff */
[----:B------:R-:W-:Y:S02]  /*7380*/  SEL R21, RZ, 0xffffffff, !P0 ;  /* 0xffffffffff157807 */ /* 0x000fe40004000000 */
[----:B------:R-:W-:Y:S02]  /*7390*/  LOP3.LUT R36, R36, R3, RZ, 0xc0, !PT ;  /* 0x0000000324247212 */ /* 0x000fe400078ec0ff */
[----:B------:R-:W-:-:S02]  /*73a0*/  IADD3 R2, PT, PT, -R21, RZ, RZ ;  /* 0x000000ff15027210 */ /* 0x000fc40007ffe1ff */
[-C--:B------:R-:W-:Y:S02]  /*73b0*/  SHF.R.U32.HI R36, RZ, R35.reuse, R36 ;  /* 0x00000023ff247219 */ /* 0x080fe40000011624 */
[----:B------:R-:W-:Y:S02]  /*73c0*/  LOP3.LUT P1, RZ, R2, R35, R3, 0xf8, !PT ;  /* 0x0000002302ff7212 */ /* 0x000fe4000782f803 */
[C---:B------:R-:W-:Y:S02]  /*73d0*/  LOP3.LUT P0, RZ, R36.reuse, 0x1, RZ, 0xc0, !PT ;  /* 0x0000000124ff7812 */ /* 0x040fe4000780c0ff */
[----:B------:R-:W-:-:S04]  /*73e0*/  LOP3.LUT P2, RZ, R36, 0x2, RZ, 0xc0, !PT ;  /* 0x0000000224ff7812 */ /* 0x000fc8000784c0ff */
[----:B------:R-:W-:Y:S02]  /*73f0*/  PLOP3.LUT P0, PT, P0, P1, P2, 0xe0, 0x0 ;  /* 0x000000000000781c */ /* 0x000fe40000703c20 */
[----:B------:R-:W-:Y:S02]  /*7400*/  LOP3.LUT P1, RZ, R0, 0x7fffff, RZ, 0xc0, !PT ;  /* 0x007fffff00ff7812 */ /* 0x000fe4000782c0ff */
[----:B------:R-:W-:-:S04]  /*7410*/  SEL R2, RZ, 0x1, !P0 ;  /* 0x00000001ff027807 */ /* 0x000fc80004000000 */
[----:B------:R-:W-:-:S04]  /*7420*/  IADD3 R2, PT, PT, -R2, RZ, RZ ;  /* 0x000000ff02027210 */ /* 0x000fc80007ffe1ff */
[----:B------:R-:W-:Y:S02]  /*7430*/  ISETP.GE.AND P0, PT, R2, RZ, PT ;  /* 0x000000ff0200720c */ /* 0x000fe40003f06270 */
[----:B------:R-:W-:-:S04]  /*7440*/  IADD3 R2, PT, PT, R33, -0xfc, RZ ;  /* 0xffffff0421027810 */ /* 0x000fc80007ffe0ff */
[----:B------:R-:W-:-:S07]  /*7450*/  SHF.R.U32.HI R3, RZ, R2, R3 ;  /* 0x00000002ff037219 */ /* 0x000fce0000011603 */
[----:B------:R-:W-:-:S05]  /*7460*/  @!P0 IADD3 R3, PT, PT, R3, 0x1, RZ ;  /* 0x0000000103038810 */ /* 0x000fca0007ffe0ff */
[----:B------:R-:W-:-:S05]  /*7470*/  @!P1 IMAD.SHL.U32 R3, R3, 0x2, RZ ;  /* 0x0000000203039824 */ /* 0x000fca00078e00ff */
[----:B------:R-:W-:Y:S01]  /*7480*/  LOP3.LUT R3, R3, 0x80000000, R0, 0xf8, !PT ;  /* 0x8000000003037812 */ /* 0x000fe200078ef800 */
[----:B------:R-:W-:Y:S06]  /*7490*/  BRA `(.L_x_136) ;  /* 0x0000000000047947 */ /* 0x000fec0003800000 */
.L_x_137:
[----:B------:R0:W1:Y:S02]  /*74a0*/  MUFU.RCP R3, R0 ;  /* 0x0000000000037308 */ /* 0x0000640000001000 */
.L_x_136:
[----:B------:R-:W-:Y:S05]  /*74b0*/  BSYNC.RECONVERGENT B1 ;  /* 0x0000000000017941 */ /* 0x000fea0003800200 */
.L_x_134:
[----:B------:R-:W-:-:S04]  /*74c0*/  HFMA2 R33, -RZ, RZ, 0, 0 ;  /* 0x00000000ff217431 */ /* 0x000fc800000001ff */
[----:B01----:R-:W-:Y:S05]  /*74d0*/  RET.REL.NODEC R32 `(_Z8block_QRiPfPKiS1_) ;  /* 0xffffff8820c87950 */ /* 0x003fea0003c3ffff */
        .weak           $__internal_1_$__cuda_sm20_sqrt_rn_f32_slowpath
        .type           $__internal_1_$__cuda_sm20_sqrt_rn_f32_slowpath,@function
        .size           $__internal_1_$__cuda_sm20_sqrt_rn_f32_slowpath,($__internal_2_$__cuda_sm3x_div_rn_noftz_f32_slowpath - $__internal_1_$__cuda_sm20_sqrt_rn_f32_slowpath)
$__internal_1_$__cuda_sm20_sqrt_rn_f32_slowpath:
[----:B------:R-:W-:-:S13]  /*74e0*/  LOP3.LUT P0, RZ, R0, 0x7fffffff, RZ, 0xc0, !PT ;  /* 0x7fffffff00ff7812 */ /* 0x000fda000780c0ff */
[----:B------:R-:W-:Y:S01]  /*74f0*/  @!P0 MOV R33, R0 ;  /* 0x0000000000218202 */ /* 0x000fe20000000f00 */
[----:B------:R-:W-:Y:S06]  /*7500*/  @!P0 BRA `(.L_x_138) ;  /* 0x0000000000408947 */ /* 0x000fec0003800000 */
[----:B------:R-:W-:-:S13]  /*7510*/  FSETP.GEU.FTZ.AND P0, PT, R0, RZ, PT ;  /* 0x000000ff0000720b */ /* 0x000fda0003f1e000 */
[----:B------:R-:W-:Y:S01]  /*7520*/  @!P0 MOV R33, 0x7fffffff ;  /* 0x7fffffff00218802 */ /* 0x000fe20000000f00 */
[----:B------:R-:W-:Y:S06]  /*7530*/  @!P0 BRA `(.L_x_138) ;  /* 0x0000000000348947 */ /* 0x000fec0003800000 */
[----:B------:R-:W-:-:S13]  /*7540*/  FSETP.GTU.FTZ.AND P0, PT, |R0|, +INF , PT ;  /* 0x7f8000000000780b */ /* 0x000fda0003f1c200 */
[----:B------:R-:W-:Y:S01]  /*7550*/  @P0 FADD.FTZ R33, R0, 1 ;  /* 0x3f80000000210421 */ /* 0x000fe20000010000 */
[----:B------:R-:W-:Y:S06]  /*7560*/  @P0 BRA `(.L_x_138) ;  /* 0x0000000000280947 */ /* 0x000fec0003800000 */
[----:B------:R-:W-:-:S13]  /*7570*/  FSETP.NEU.FTZ.AND P0, PT, |R0|, +INF , PT ;  /* 0x7f8000000000780b */ /* 0x000fda0003f1d200 */
[----:B------:R-:W-:-:S04]  /*7580*/  @P0 FFMA R36, R0, 1.84467440737095516160e+19, RZ ;  /* 0x5f80000000240823 */ /* 0x000fc800000000ff */
[----:B------:R-:W0:Y:S02]  /*7590*/  @P0 MUFU.RSQ R33, R36 ;  /* 0x0000002400210308 */ /* 0x000e240000001400 */
[----:B0-----:R-:W-:Y:S01]  /*75a0*/  @P0 FMUL.FTZ R3, R36, R33 ;  /* 0x0000002124030220 */ /* 0x001fe20000410000 */
[----:B------:R-:W-:Y:S01]  /*75b0*/  @P0 FMUL.FTZ R34, R33, 0.5 ;  /* 0x3f00000021220820 */ /* 0x000fe20000410000 */
[----:B------:R-:W-:Y:S02]  /*75c0*/  @!P0 MOV R33, R0 ;  /* 0x0000000000218202 */ /* 0x000fe40000000f00 */
[----:B------:R-:W-:-:S04]  /*75d0*/  @P0 FADD.FTZ R32, -R3, -RZ ;  /* 0x800000ff03200221 */ /* 0x000fc80000010100 */
[----:B------:R-:W-:-:S04]  /*75e0*/  @P0 FFMA R32, R3, R32, R36 ;  /* 0x0000002003200223 */ /* 0x000fc80000000024 */
[----:B------:R-:W-:-:S04]  /*75f0*/  @P0 FFMA R32, R32, R34, R3 ;  /* 0x0000002220200223 */ /* 0x000fc80000000003 */
[----:B------:R-:W-:-:S07]  /*7600*/  @P0 FMUL.FTZ R33, R32, 2.3283064365386962891e-10 ;  /* 0x2f80000020210820 */ /* 0x000fce0000410000 */
.L_x_138:
[----:B------:R-:W-:-:S04]  /*7610*/  IMAD.MOV.U32 R3, RZ, RZ, 0x0 ;  /* 0x00000000ff037424 */ /* 0x000fc800078e00ff */
[----:B------:R-:W-:Y:S05]  /*7620*/  RET.REL.NODEC R2 `(_Z8block_QRiPfPKiS1_) ;  /* 0xffffff8802747950 */ /* 0x000fea0003c3ffff */
        .weak           $__internal_2_$__cuda_sm3x_div_rn_noftz_f32_slowpath
        .type           $__internal_2_$__cuda_sm3x_div_rn_noftz_f32_slowpath,@function
        .size           $__internal_2_$__cuda_sm3x_div_rn_noftz_f32_slowpath,(.L_x_153 - $__internal_2_$__cuda_sm3x_div_rn_noftz_f32_slowpath)
$__internal_2_$__cuda_sm3x_div_rn_noftz_f32_slowpath:
[----:B------:R-:W-:Y:S01]  /*7630*/  SHF.R.U32.HI R39, RZ, 0x17, R3 ;  /* 0x00000017ff277819 */ /* 0x000fe20000011603 */
[----:B------:R-:W-:Y:S01]  /*7640*/  BSSY.RECONVERGENT B0, `(.L_x_139) ;  /* 0x0000064000007945 */ /* 0x000fe20003800200 */
[----:B------:R-:W-:Y:S02]  /*7650*/  SHF.R.U32.HI R40, RZ, 0x17, R0 ;  /* 0x00000017ff287819 */ /* 0x000fe40000011600 */
[----:B------:R-:W-:Y:S02]  /*7660*/  LOP3.LUT R39, R39, 0xff, RZ, 0xc0, !PT ;  /* 0x000000ff27277812 */ /* 0x000fe400078ec0ff */
[----:B------:R-:W-:Y:S02]  /*7670*/  LOP3.LUT R40, R40, 0xff, RZ, 0xc0, !PT ;  /* 0x000000ff28287812 */ /* 0x000fe400078ec0ff */
[----:B------:R-:W-:Y:S02]  /*7680*/  IADD3 R42, PT, PT, R39, -0x1, RZ ;  /* 0xffffffff272a7810 */ /* 0x000fe40007ffe0ff */
[----:B------:R-:W-:-:S02]  /*7690*/  IADD3 R43, PT, PT, R40, -0x1, RZ ;  /* 0xffffffff282b7810 */ /* 0x000fc40007ffe0ff */
[----:B------:R-:W-:Y:S02]  /*76a0*/  ISETP.GT.U32.AND P0, PT, R42, 0xfd, PT ;  /* 0x000000fd2a00780c */ /* 0x000fe40003f04070 */
[----:B------:R-:W-:Y:S02]  /*76b0*/  MOV R45, R3 ;  /* 0x00000003002d7202 */ /* 0x000fe40000000f00 */
[----:B------:R-:W-:-:S13]  /*76c0*/  ISETP.GT.U32.OR P0, PT, R43, 0xfd, P0 ;  /* 0x000000fd2b00780c */ /* 0x000fda0000704470 */
[----:B------:R-:W-:Y:S01]  /*76d0*/  @!P0 MOV R38, RZ ;  /* 0x000000ff00268202 */ /* 0x000fe20000000f00 */
[----:B------:R-:W-:Y:S06]  /*76e0*/  @!P0 BRA `(.L_x_140) ;  /* 0x00000000005c8947 */ /* 0x000fec0003800000 */
[----:B------:R-:W-:Y:S02]  /*76f0*/  FSETP.GTU.FTZ.AND P0, PT, |R0|, +INF , PT ;  /* 0x7f8000000000780b */ /* 0x000fe40003f1c200 */
[----:B------:R-:W-:-:S04]  /*7700*/  FSETP.GTU.FTZ.AND P1, PT, |R3|, +INF , PT ;  /* 0x7f8000000300780b */ /* 0x000fc80003f3c200 */
[----:B------:R-:W-:-:S13]  /*7710*/  PLOP3.LUT P0, PT, P0, P1, PT, 0xf8, 0x8f ;  /* 0x00000000008f781c */ /* 0x000fda0000703f70 */
[----:B------:R-:W-:Y:S05]  /*7720*/  @P0 BRA `(.L_x_141) ;  /* 0x0000000400500947 */ /* 0x000fea0003800000 */
[----:B------:R-:W-:-:S13]  /*7730*/  LOP3.LUT P0, RZ, R45, 0x7fffffff, R0, 0xc8, !PT ;  /* 0x7fffffff2dff7812 */ /* 0x000fda000780c800 */
[----:B------:R-:W-:Y:S05]  /*7740*/  @!P0 BRA `(.L_x_142) ;  /* 0x0000000400408947 */ /* 0x000fea0003800000 */
[C---:B------:R-:W-:Y:S02]  /*7750*/  FSETP.NEU.FTZ.AND P2, PT, |R0|.reuse, +INF , PT ;  /* 0x7f8000000000780b */ /* 0x040fe40003f5d200 */
[----:B------:R-:W-:Y:S02]  /*7760*/  FSETP.NEU.FTZ.AND P0, PT, |R3|, +INF , PT ;  /* 0x7f8000000300780b */ /* 0x000fe40003f1d200 */
[----:B------:R-:W-:-:S11]  /*7770*/  FSETP.NEU.FTZ.AND P1, PT, |R0|, +INF , PT ;  /* 0x7f8000000000780b */ /* 0x000fd60003f3d200 */
[----:B------:R-:W-:Y:S05]  /*7780*/  @!P0 BRA !P2, `(.L_x_142) ;  /* 0x0000000400308947 */ /* 0x000fea0005000000 */
[----:B------:R-:W-:-:S04]  /*7790*/  LOP3.LUT P2, RZ, R0, 0x7fffffff, RZ, 0xc0, !PT ;  /* 0x7fffffff00ff7812 */ /* 0x000fc8000784c0ff */
[----:B------:R-:W-:-:S13]  /*77a0*/  PLOP3.LUT P2, PT, P0, P2, PT, 0x2f, 0xf2 ;  /* 0x0000000000f2781c */ /* 0x000fda0000744577 */
[----:B------:R-:W-:Y:S05]  /*77b0*/  @P2 BRA `(.L_x_143) ;  /* 0x00000004001c2947 */ /* 0x000fea0003800000 */
[----:B------:R-:W-:-:S04]  /*77c0*/  LOP3.LUT P0, RZ, R45, 0x7fffffff, RZ, 0xc0, !PT ;  /* 0x7fffffff2dff7812 */ /* 0x000fc8000780c0ff */
[----:B------:R-:W-:-:S13]  /*77d0*/  PLOP3.LUT P0, PT, P1, P0, PT, 0x2f, 0xf2 ;  /* 0x0000000000f2781c */ /* 0x000fda0000f00577 */
[----:B------:R-:W-:Y:S05]  /*77e0*/  @P0 BRA `(.L_x_144) ;  /* 0x0000000400040947 */ /* 0x000fea0003800000 */
[----:B------:R-:W-:Y:S02]  /*77f0*/  ISETP.GE.AND P0, PT, R43, RZ, PT ;  /* 0x000000ff2b00720c */ /* 0x000fe40003f06270 */
[----:B------:R-:W-:-:S11]  /*7800*/  ISETP.GE.AND P1, PT, R42, RZ, PT ;  /* 0x000000ff2a00720c */ /* 0x000fd60003f26270 */
[----:B------:R-:W-:Y:S01]  /*7810*/  @P0 IMAD.MOV.U32 R38, RZ, RZ, RZ ;  /* 0x000000ffff260224 */ /* 0x000fe200078e00ff */
[----:B------:R-:W-:Y:S01]  /*7820*/  @!P0 MOV R38, 0xffffffc0 ;  /* 0xffffffc000268802 */ /* 0x000fe20000000f00 */
[----:B------:R-:W-:Y:S01]  /*7830*/  @!P0 FFMA R0, R0, 1.84467440737095516160e+19, RZ ;  /* 0x5f80000000008823 */ /* 0x000fe200000000ff */
[----:B------:R-:W-:Y:S02]  /*7840*/  @!P1 FFMA R45, R3, 1.84467440737095516160e+19, RZ ;  /* 0x5f800000032d9823 */ /* 0x000fe400000000ff */
[----:B------:R-:W-:-:S07]  /*7850*/  @!P1 IADD3 R38, PT, PT, R38, 0x40, RZ ;  /* 0x0000004026269810 */ /* 0x000fce0007ffe0ff */
.L_x_140:
[----:B------:R-:W-:Y:S01]  /*7860*/  LEA R42, R39, 0xc0800000, 0x17 ;  /* 0xc0800000272a7811 */ /* 0x000fe200078eb8ff */
[----:B------:R-:W-:Y:S01]  /*7870*/  BSSY.RECONVERGENT B1, `(.L_x_145) ;  /* 0x0000036000017945 */ /* 0x000fe20003800200 */
[----:B------:R-:W-:Y:S02]  /*7880*/  IADD3 R40, PT, PT, R40, -0x7f, RZ ;  /* 0xffffff8128287810 */ /* 0x000fe40007ffe0ff */
[----:B------:R-:W-:Y:S02]  /*7890*/  IADD3 R45, PT, PT, -R42, R45, RZ ;  /* 0x0000002d2a2d7210 */ /* 0x000fe40007ffe1ff */
[C---:B------:R-:W-:Y:S01]  /*78a0*/  IADD3 R47, PT, PT, R40.reuse, 0x7f, -R39 ;  /* 0x0000007f282f7810 */ /* 0x040fe20007ffe827 */
[----:B------:R-:W-:Y:S01]  /*78b0*/  IMAD R0, R40, -0x800000, R0 ;  /* 0xff80000028007824 */ /* 0x000fe200078e0200 */
[----:B------:R-:W0:Y:S01]  /*78c0*/  MUFU.RCP R42, R45 ;  /* 0x0000002d002a7308 */ /* 0x000e220000001000 */
[----:B------:R-:W-:Y:S02]  /*78d0*/  FADD.FTZ R43, -R45, -RZ ;  /* 0x800000ff2d2b7221 */ /* 0x000fe40000010100 */
[----:B------:R-:W-:-:S02]  /*78e0*/  IMAD.IADD R40, R47, 0x1, R38 ;  /* 0x000000012f287824 */ /* 0x000fc400078e0226 */
[----:B0-----:R-:W-:-:S04]  /*78f0*/  FFMA R39, R42, R43, 1 ;  /* 0x3f8000002a277423 */ /* 0x001fc8000000002b */
[----:B------:R-:W-:-:S04]  /*7900*/  FFMA R39, R42, R39, R42 ;  /* 0x000000272a277223 */ /* 0x000fc8000000002a */
[----:B------:R-:W-:-:S04]  /*7910*/  FFMA R42, R0, R39, RZ ;  /* 0x00000027002a7223 */ /* 0x000fc800000000ff */
[----:B------:R-:W-:-:S04]  /*7920*/  FFMA R38, R43, R42, R0 ;  /* 0x0000002a2b267223 */ /* 0x000fc80000000000 */
[----:B------:R-:W-:-:S04]  /*7930*/  FFMA R38, R39, R38, R42 ;  /* 0x0000002627267223 */ /* 0x000fc8000000002a */
[----:B------:R-:W-:-:S04]  /*7940*/  FFMA R43, R43, R38, R0 ;  /* 0x000000262b2b7223 */ /* 0x000fc80000000000 */
[----:B------:R-:W-:-:S05]  /*7950*/  FFMA R45, R39, R43, R38 ;  /* 0x0000002b272d7223 */ /* 0x000fca0000000026 */
[----:B------:R-:W-:-:S04]  /*7960*/  SHF.R.U32.HI R47, RZ, 0x17, R45 ;  /* 0x00000017ff2f7819 */ /* 0x000fc8000001162d */
[----:B------:R-:W-:-:S04]  /*7970*/  LOP3.LUT R47, R47, 0xff, RZ, 0xc0, !PT ;  /* 0x000000ff2f2f7812 */ /* 0x000fc800078ec0ff */
[----:B------:R-:W-:-:S04]  /*7980*/  IADD3 R0, PT, PT, R47, R40, RZ ;  /* 0x000000282f007210 */ /* 0x000fc80007ffe0ff */
[----:B------:R-:W-:-:S04]  /*7990*/  IADD3 R42, PT, PT, R0, -0x1, RZ ;  /* 0xffffffff002a7810 */ /* 0x000fc80007ffe0ff */
[----:B------:R-:W-:-:S13]  /*79a0*/  ISETP.GE.U32.AND P0, PT, R42, 0xfe, PT ;  /* 0x000000fe2a00780c */ /* 0x000fda0003f06070 */
[----:B------:R-:W-:Y:S05]  /*79b0*/  @!P0 BRA `(.L_x_146) ;  /* 0x0000000000808947 */ /* 0x000fea0003800000 */
[----:B------:R-:W-:-:S13]  /*79c0*/  ISETP.GT.AND P0, PT, R0, 0xfe, PT ;  /* 0x000000fe0000780c */ /* 0x000fda0003f04270 */
[----:B------:R-:W-:Y:S05]  /*79d0*/  @P0 BRA `(.L_x_147) ;  /* 0x00000000006c0947 */ /* 0x000fea0003800000 */
[----:B------:R-:W-:-:S13]  /*79e0*/  ISETP.GE.AND P0, PT, R0, 0x1, PT ;  /* 0x000000010000780c */ /* 0x000fda0003f06270 */
[----:B------:R-:W-:Y:S05]  /*79f0*/  @P0 BRA `(.L_x_148) ;  /* 0x0000000000740947 */ /* 0x000fea0003800000 */
[----:B------:R-:W-:Y:S02]  /*7a00*/  ISETP.GE.AND P0, PT, R0, -0x18, PT ;  /* 0xffffffe80000780c */ /* 0x000fe40003f06270 */
[----:B------:R-:W-:-:S11]  /*7a10*/  LOP3.LUT R45, R45, 0x80000000, RZ, 0xc0, !PT ;  /* 0x800000002d2d7812 */ /* 0x000fd600078ec0ff */
[----:B------:R-:W-:Y:S05]  /*7a20*/  @!P0 BRA `(.L_x_148) ;  /* 0x0000000000688947 */ /* 0x000fea0003800000 */
[CCC-:B------:R-:W-:Y:S01]  /*7a30*/  FFMA.RP R40, R39.reuse, R43.reuse, R38.reuse ;  /* 0x0000002b27287223 */ /* 0x1c0fe20000008026 */
[CCC-:B------:R-:W-:Y:S01]  /*7a40*/  FFMA.RM R47, R39.reuse, R43.reuse, R38.reuse ;  /* 0x0000002b272f7223 */ /* 0x1c0fe20000004026 */
[----:B------:R-:W-:Y:S01]  /*7a50*/  FFMA.RZ R38, R39, R43, R38 ;  /* 0x0000002b27267223 */ /* 0x000fe2000000c026 */
[C---:B------:R-:W-:Y:S02]  /*7a60*/  ISETP.NE.AND P1, PT, R0.reuse, RZ, PT ;  /* 0x000000ff0000720c */ /* 0x040fe40003f25270 */
[----:B------:R-:W-:Y:S02]  /*7a70*/  ISETP.NE.AND P2, PT, R0, RZ, PT ;  /* 0x000000ff0000720c */ /* 0x000fe40003f45270 */
[----:B------:R-:W-:Y:S02]  /*7a80*/  LOP3.LUT R38, R38, 0x7fffff, RZ, 0xc0, !PT ;  /* 0x007fffff26267812 */ /* 0x000fe400078ec0ff */
[----:B------:R-:W-:Y:S02]  /*7a90*/  FSETP.NEU.FTZ.AND P0, PT, R40, R47, PT ;  /* 0x0000002f2800720b */ /* 0x000fe40003f1d000 */
[----:B------:R-:W-:-:S02]  /*7aa0*/  LOP3.LUT R39, R38, 0x800000, RZ, 0xfc, !PT ;  /* 0x0080000026277812 */ /* 0x000fc400078efcff */
[C---:B------:R-:W-:Y:S02]  /*7ab0*/  IADD3 R38, PT, PT, R0.reuse, 0x20, RZ ;  /* 0x0000002000267810 */ /* 0x040fe40007ffe0ff */
[----:B------:R-:W-:Y:S02]  /*7ac0*/  IADD3 R0, PT, PT, -R0, RZ, RZ ;  /* 0x000000ff00007210 */ /* 0x000fe40007ffe1ff */
[----:B------:R-:W-:Y:S02]  /*7ad0*/  SHF.L.U32 R38, R39, R38, RZ ;  /* 0x0000002627267219 */ /* 0x000fe400000006ff */
[----:B------:R-:W-:Y:S02]  /*7ae0*/  SEL R0, R0, RZ, P1 ;  /* 0x000000ff00007207 */ /* 0x000fe40000800000 */
[----:B------:R-:W-:Y:S02]  /*7af0*/  ISETP.NE.AND P2, PT, R38, RZ, P2 ;  /* 0x000000ff2600720c */ /* 0x000fe40001745270 */
[----:B------:R-:W-:-:S02]  /*7b00*/  SHF.R.U32.HI R39, RZ, R0, R39 ;  /* 0x00000000ff277219 */ /* 0x000fc40000011627 */
[----:B------:R-:W-:Y:S02]  /*7b10*/  PLOP3.LUT P0, PT, P0, P2, PT, 0xf8, 0x8f ;  /* 0x00000000008f781c */ /* 0x000fe40000705f70 */
[----:B------:R-:W-:Y:S02]  /*7b20*/  SHF.R.U32.HI R38, RZ, 0x1, R39 ;  /* 0x00000001ff267819 */ /* 0x000fe40000011627 */
[----:B------:R-:W-:-:S04]  /*7b30*/  SEL R43, RZ, 0x1, !P0 ;  /* 0x00000001ff2b7807 */ /* 0x000fc80004000000 */
[----:B------:R-:W-:-:S04]  /*7b40*/  LOP3.LUT R0, R43, 0x1, R38, 0xf8, !PT ;  /* 0x000000012b007812 */ /* 0x000fc800078ef826 */
[----:B------:R-:W-:-:S05]  /*7b50*/  LOP3.LUT R39, R0, R39, RZ, 0xc0, !PT ;  /* 0x0000002700277212 */ /* 0x000fca00078ec0ff */
[----:B------:R-:W-:-:S05]  /*7b60*/  IMAD.IADD R38, R38, 0x1, R39 ;  /* 0x0000000126267824 */ /* 0x000fca00078e0227 */
[----:B------:R-:W-:Y:S01]  /*7b70*/  LOP3.LUT R45, R38, R45, RZ, 0xfc, !PT ;  /* 0x0000002d262d7212 */ /* 0x000fe200078efcff */
[----:B------:R-:W-:Y:S06]  /*7b80*/  BRA `(.L_x_148) ;  /* 0x0000000000107947 */ /* 0x000fec0003800000 */
.L_x_147:
[----:B------:R-:W-:-:S04]  /*7b90*/  LOP3.LUT R45, R45, 0x80000000, RZ, 0xc0, !PT ;  /* 0x800000002d2d7812 */ /* 0x000fc800078ec0ff */
[----:B------:R-:W-:Y:S01]  /*7ba0*/  LOP3.LUT R45, R45, 0x7f800000, RZ, 0xfc, !PT ;  /* 0x7f8000002d2d7812 */ /* 0x000fe200078efcff */
[----:B------:R-:W-:Y:S06]  /*7bb0*/  BRA `(.L_x_148) ;  /* 0x0000000000047947 */ /* 0x000fec0003800000 */
.L_x_146:
[----:B------:R-:W-:-:S07]  /*7bc0*/  LEA R45, R40, R45, 0x17 ;  /* 0x0000002d282d7211 */ /* 0x000fce00078eb8ff */
.L_x_148:
[----:B------:R-:W-:Y:S05]  /*7bd0*/  BSYNC.RECONVERGENT B1 ;  /* 0x0000000000017941 */ /* 0x000fea0003800200 */
.L_x_145:
[----:B------:R-:W-:Y:S01]  /*7be0*/  MOV R0, R45 ;  /* 0x0000002d00007202 */ /* 0x000fe20000000f00 */
[----:B------:R-:W-:Y:S06]  /*7bf0*/  BRA `(.L_x_149) ;  /* 0x0000000000207947 */ /* 0x000fec0003800000 */
.L_x_144:
[----:B------:R-:W-:-:S04]  /*7c00*/  LOP3.LUT R0, R45, 0x80000000, R0, 0x48, !PT ;  /* 0x800000002d007812 */ /* 0x000fc800078e4800 */
[----:B------:R-:W-:Y:S01]  /*7c10*/  LOP3.LUT R0, R0, 0x7f800000, RZ, 0xfc, !PT ;  /* 0x7f80000000007812 */ /* 0x000fe200078efcff */
[----:B------:R-:W-:Y:S06]  /*7c20*/  BRA `(.L_x_149) ;  /* 0x0000000000147947 */ /* 0x000fec0003800000 */
.L_x_143:
[----:B------:R-:W-:Y:S01]  /*7c30*/  LOP3.LUT R0, R45, 0x80000000, R0, 0x48, !PT ;  /* 0x800000002d007812 */ /* 0x000fe200078e4800 */
[----:B------:R-:W-:Y:S06]  /*7c40*/  BRA `(.L_x_149) ;  /* 0x00000000000c7947 */ /* 0x000fec0003800000 */
.L_x_142:
[----:B------:R-:W0:Y:S01]  /*7c50*/  MUFU.RSQ R0, -QNAN ;  /* 0xffc0000000007908 */ /* 0x000e220000001400 */
[----:B------:R-:W-:Y:S05]  /*7c60*/  BRA `(.L_x_149) ;  /* 0x0000000000047947 */ /* 0x000fea0003800000 */
.L_x_141:
[----:B------:R-:W-:-:S07]  /*7c70*/  FADD.FTZ R0, R0, R3 ;  /* 0x0000000300007221 */ /* 0x000fce0000010000 */
.L_x_149:
[----:B------:R-:W-:Y:S05]  /*7c80*/  BSYNC.RECONVERGENT B0 ;  /* 0x0000000000007941 */ /* 0x000fea0003800200 */
.L_x_139:
[----:B------:R-:W-:Y:S01]  /*7c90*/  HFMA2 R39, -RZ, RZ, 0, 0 ;  /* 0x00000000ff277431 */ /* 0x000fe200000001ff */
[----:B------:R-:W-:-:S04]  /*7ca0*/  MOV R38, R2 ;  /* 0x0000000200267202 */ /* 0x000fc80000000f00 */
[----:B0-----:R-:W-:Y:S05]  /*7cb0*/  RET.REL.NODEC R38 `(_Z8block_QRiPfPKiS1_) ;  /* 0xffffff8026d07950 */ /* 0x001fea0003c3ffff */
.L_x_150:
[----:B------:R-:W-:-:S00]  /*7cc0*/  BRA `(.L_x_150) ;  /* 0xfffffffc00fc7947 */ /* 0x000fc0000383ffff */
[----:B------:R-:W-:-:S00]  /*7cd0*/  NOP ;  /* 0x0000000000007918 */ /* 0x000fc00000000000 */
        /* <DEDUP_REMOVED lines=10> */
.L_x_153:


//--------------------- .nv.shared._Z8block_QRiPfPKiS1_ --------------------------
	.section	.nv.shared._Z8block_QRiPfPKiS1_,"aw",@nobits
	.sectionflags	@""
	.align	16
	.zero		1024


//--------------------- .nv.shared.reserved.0     --------------------------
	.section	.nv.shared.reserved.0,"aw",@nobits
	.weak		__nv_reservedSMEM_offset_0_alias
	.size		__nv_reservedSMEM_offset_0_alias, 0, 64
	.other		__nv_reservedSMEM_offset_0_alias,@"STO_CUDA_RESERVED_SHARED STV_DEFAULT"
__nv_reservedSMEM_offset_0_alias:
	.zero		0
	.zero		64


//--------------------- .nv.constant0._Z8block_QRiPfPKiS1_ --------------------------
	.section	.nv.constant0._Z8block_QRiPfPKiS1_,"a",@progbits
	.sectionflags	@""
	.align	4
.nv.constant0._Z8block_QRiPfPKiS1_:
	.zero		928


//--------------------- SYMBOLS --------------------------

	.type		.nv.reservedSmem.offset0,@object
	.size		.nv.reservedSmem.offset0,0x4
	.type		.nv.reservedSmem.cap,@object
	.size		.nv.reservedSmem.cap,0x4
